def attn_fwd(
    Q,
    K,
    V,
    Out,
    Lse,
    sm_scale,
    stride_qz,
    stride_qh,
    stride_qm,
    stride_qk,
    stride_kz,
    stride_kh,
    stride_kn,
    stride_kk,
    stride_vz,
    stride_vh,
    stride_vn,
    stride_vk,
    stride_oz,
    stride_oh,
    stride_om,
    stride_ok,
    seqlen_q,
    seqlen_k,
    BLOCK_M: tl.constexpr,
    BLOCK_N: tl.constexpr,
    HEAD_DIM: tl.constexpr,
    CAUSAL: tl.constexpr,
):
    start_m = tl.program_id(0)
    off_hz = tl.program_id(1)
    q_off = off_hz * stride_qh
    k_off = off_hz * stride_kh
    v_off = off_hz * stride_vh
    offs_m = start_m * BLOCK_M + tl.arange(0, BLOCK_M)
    offs_d = tl.arange(0, HEAD_DIM)
    offs_n = tl.arange(0, BLOCK_N)
    q_ptrs = Q + q_off + offs_m[:, None] * stride_qm + offs_d[None, :] * stride_qk
    k_ptrs = K + k_off + offs_d[:, None] * stride_kk + offs_n[None, :] * stride_kn
    v_ptrs = V + v_off + offs_n[:, None] * stride_vn + offs_d[None, :] * stride_vk
    m_i = tl.full([BLOCK_M], float("-inf"), dtype=tl.float32)
    l_i = tl.zeros([BLOCK_M], dtype=tl.float32) + 1.0
    acc = tl.zeros([BLOCK_M, HEAD_DIM], dtype=tl.float32)
    q = tl.load(q_ptrs)
    acc, l_i, m_i = _attn_fwd_inner(
        acc,
        l_i,
        m_i,
        q,
        k_ptrs,
        v_ptrs,
        sm_scale,
        stride_kn,
        stride_vn,
        start_m,
        seqlen_k,
        BLOCK_M,
        BLOCK_N,
        HEAD_DIM,
        CAUSAL,
    )
    acc = acc / l_i[:, None]
    lse = m_i + tl.math.log2(l_i) / 1.4426950408889634
    o_ptrs = (
        Out
        + off_hz * stride_oh
        + offs_m[:, None] * stride_om
        + offs_d[None, :] * stride_ok
    )
    tl.store(o_ptrs, acc.to(Out.dtype.element_ty))
    tl.store(Lse + off_hz * seqlen_q + offs_m, lse)

# config = {"BLOCK_M": 128, "BLOCK_N": 32, "HEAD_DIM": 128, "arch": "sm_90", "causal": false, "dtype": "fp8e4m3", "num_stages": 2, "num_warps": 4}
# arch = sm_90


// ===== COMPILED SASS (sm_90a) =====

	.target	sm_90a

	.elftype	@"ET_EXEC"


//--------------------- .note.nv.tkinfo           --------------------------
	.section	.note.nv.tkinfo,"",@"SHT_NOTE"
	.sectionflags	@"SHF_NOTE_NV_TKINFO"
	.tkinfo
        /*0018*/ 	.word	0x00000002
        /*0030*/ 	.string	""
        /*0030*/ 	.string	"ptxas"
        /*0030*/ 	.string	"Cuda compilation tools, release 13.0, V13.0.88"
        /*0030*/ 	.string	"Build cuda_13.0.r13.0/compiler.36424714_0"
        /*0030*/ 	.string	"-v  -suppress-debug-info  -lineinfo  -arch sm_90a "



//--------------------- .note.nv.cuinfo           --------------------------
	.section	.note.nv.cuinfo,"",@"SHT_NOTE"
	.sectionflags	@"SHF_NOTE_NV_CUINFO"
        /*0018*/ 	.short	0x0002
        /*001a*/ 	.short	0x005a
        /*001c*/ 	.short	0x0082
	.zero		2


//--------------------- .nv.info                  --------------------------
	.section	.nv.info,"",@"SHT_CUDA_INFO"
	.align	4


	//----- nvinfo : EIATTR_REGCOUNT
	.align		4
        /*0000*/ 	.byte	0x04, 0x2f
        /*0002*/ 	.short	(.L_2 - .L_1)
	.align		4
.L_1:
        /*0004*/ 	.word	index@(attn_fwd)
        /*0008*/ 	.word	0x000000ff


	//----- nvinfo : EIATTR_FRAME_SIZE
	.align		4
.L_2:
        /*000c*/ 	.byte	0x04, 0x11
        /*000e*/ 	.short	(.L_4 - .L_3)
	.align		4
.L_3:
        /*0010*/ 	.word	index@(attn_fwd)
        /*0014*/ 	.word	0x00000170


	//----- nvinfo : EIATTR_MIN_STACK_SIZE
	.align		4
.L_4:
        /*0018*/ 	.byte	0x04, 0x12
        /*001a*/ 	.short	(.L_6 - .L_5)
	.align		4
.L_5:
        /*001c*/ 	.word	index@(attn_fwd)
        /*0020*/ 	.word	0x00000170
.L_6:


//--------------------- .nv.compat                --------------------------
	.section	.nv.compat,"",@"SHT_CUDA_COMPAT_INFO"
	.align	4
        /*0000*/ 	.byte	0x02, 0x09, 0x01, 0x00, 0x02, 0x02, 0x04, 0x00, 0x02, 0x05, 0x05, 0x00, 0x03, 0x07, 0x01, 0x01
        /*0010*/ 	.byte	0x02, 0x03, 0x00, 0x00, 0x02, 0x06, 0x01, 0x00, 0x04, 0x0b, 0x08, 0x00, 0x00, 0x00, 0x00, 0x00
        /*0020*/ 	.byte	0x00, 0x00, 0x00, 0x00


//--------------------- .nv.info.attn_fwd         --------------------------
	.section	.nv.info.attn_fwd,"",@"SHT_CUDA_INFO"
	.sectionflags	@""
	.align	4


	//----- nvinfo : EIATTR_CUDA_API_VERSION
	.align		4
        /*0000*/ 	.byte	0x04, 0x37
        /*0002*/ 	.short	(.L_8 - .L_7)
.L_7:
        /*0004*/ 	.word	0x00000082


	//----- nvinfo : EIATTR_KPARAM_INFO
	.align		4
.L_8:
        /*0008*/ 	.byte	0x04, 0x17
        /*000a*/ 	.short	(.L_10 - .L_9)
.L_9:
        /*000c*/ 	.word	0x00000000
        /*0010*/ 	.short	0x0019
        /*0012*/ 	.short	0x0080
        /*0014*/ 	.byte	0x00, 0xf4, 0x21, 0x00


	//----- nvinfo : EIATTR_KPARAM_INFO
	.align		4
.L_10:
        /*0018*/ 	.byte	0x04, 0x17
        /*001a*/ 	.short	(.L_12 - .L_11)
.L_11:
        /*001c*/ 	.word	0x00000000
        /*0020*/ 	.short	0x0018
        /*0022*/ 	.short	0x0078
        /*0024*/ 	.byte	0x00, 0xf4, 0x21, 0x00


	//----- nvinfo : EIATTR_KPARAM_INFO
	.align		4
.L_12:
        /*0028*/ 	.byte	0x04, 0x17
        /*002a*/ 	.short	(.L_14 - .L_13)
.L_13:
        /*002c*/ 	.word	0x00000000
        /*0030*/ 	.short	0x0017
        /*0032*/ 	.short	0x0070
        /*0034*/ 	.byte	0x00, 0xf0, 0x11, 0x00


	//----- nvinfo : EIATTR_KPARAM_INFO
	.align		4
.L_14:
        /*0038*/ 	.byte	0x04, 0x17
        /*003a*/ 	.short	(.L_16 - .L_15)
.L_15:
        /*003c*/ 	.word	0x00000000
        /*0040*/ 	.short	0x0016
        /*0042*/ 	.short	0x006c
        /*0044*/ 	.byte	0x00, 0xf0, 0x11, 0x00


	//----- nvinfo : EIATTR_KPARAM_INFO
	.align		4
.L_16:
        /*0048*/ 	.byte	0x04, 0x17
        /*004a*/ 	.short	(.L_18 - .L_17)
.L_17:
        /*004c*/ 	.word	0x00000000
        /*0050*/ 	.short	0x0015
        /*0052*/ 	.short	0x0068
        /*0054*/ 	.byte	0x00, 0xf0, 0x11, 0x00


	//----- nvinfo : EIATTR_KPARAM_INFO
	.align		4
.L_18:
        /*0058*/ 	.byte	0x04, 0x17
        /*005a*/ 	.short	(.L_20 - .L_19)
.L_19:
        /*005c*/ 	.word	0x00000000
        /*0060*/ 	.short	0x0014
        /*0062*/ 	.short	0x0064
        /*0064*/ 	.byte	0x00, 0xf0, 0x11, 0x00


	//----- nvinfo : EIATTR_KPARAM_INFO
	.align		4
.L_20:
        /*0068*/ 	.byte	0x04, 0x17
        /*006a*/ 	.short	(.L_22 - .L_21)
.L_21:
        /*006c*/ 	.word	0x00000000
        /*0070*/ 	.short	0x0013
        /*0072*/ 	.short	0x0060
        /*0074*/ 	.byte	0x00, 0xf0, 0x11, 0x00


	//----- nvinfo : EIATTR_KPARAM_INFO
	.align		4
.L_22:
        /*0078*/ 	.byte	0x04, 0x17
        /*007a*/ 	.short	(.L_24 - .L_23)
.L_23:
        /*007c*/ 	.word	0x00000000
        /*0080*/ 	.short	0x0012
        /*0082*/ 	.short	0x005c
        /*0084*/ 	.byte	0x00, 0xf0, 0x11, 0x00


	//----- nvinfo : EIATTR_KPARAM_INFO
	.align		4
.L_24:
        /*0088*/ 	.byte	0x04, 0x17
        /*008a*/ 	.short	(.L_26 - .L_25)
.L_25:
        /*008c*/ 	.word	0x00000000
        /*0090*/ 	.short	0x0011
        /*0092*/ 	.short	0x0058
        /*0094*/ 	.byte	0x00, 0xf0, 0x11, 0x00


	//----- nvinfo : EIATTR_KPARAM_INFO
	.align		4
.L_26:
        /*0098*/ 	.byte	0x04, 0x17
        /*009a*/ 	.short	(.L_28 - .L_27)
.L_27:
        /*009c*/ 	.word	0x00000000
        /*00a0*/ 	.short	0x0010
        /*00a2*/ 	.short	0x0054
        /*00a4*/ 	.byte	0x00, 0xf0, 0x11, 0x00


	//----- nvinfo : EIATTR_KPARAM_INFO
	.align		4
.L_28:
        /*00a8*/ 	.byte	0x04, 0x17
        /*00aa*/ 	.short	(.L_30 - .L_29)
.L_29:
        /*00ac*/ 	.word	0x00000000
        /*00b0*/ 	.short	0x000f
        /*00b2*/ 	.short	0x0050
        /*00b4*/ 	.byte	0x00, 0xf0, 0x11, 0x00


	//----- nvinfo : EIATTR_KPARAM_INFO
	.align		4
.L_30:
        /*00b8*/ 	.byte	0x04, 0x17
        /*00ba*/ 	.short	(.L_32 - .L_31)
.L_31:
        /*00bc*/ 	.word	0x00000000
        /*00c0*/ 	.short	0x000e
        /*00c2*/ 	.short	0x004c
        /*00c4*/ 	.byte	0x00, 0xf0, 0x11, 0x00


	//----- nvinfo : EIATTR_KPARAM_INFO
	.align		4
.L_32:
        /*00c8*/ 	.byte	0x04, 0x17
        /*00ca*/ 	.short	(.L_34 - .L_33)
.L_33:
        /*00cc*/ 	.word	0x00000000
        /*00d0*/ 	.short	0x000d
        /*00d2*/ 	.short	0x0048
        /*00d4*/ 	.byte	0x00, 0xf0, 0x11, 0x00


	//----- nvinfo : EIATTR_KPARAM_INFO
	.align		4
.L_34:
        /*00d8*/ 	.byte	0x04, 0x17
        /*00da*/ 	.short	(.L_36 - .L_35)
.L_35:
        /*00dc*/ 	.word	0x00000000
        /*00e0*/ 	.short	0x000c
        /*00e2*/ 	.short	0x0044
        /*00e4*/ 	.byte	0x00, 0xf0, 0x11, 0x00


	//----- nvinfo : EIATTR_KPARAM_INFO
	.align		4
.L_36:
        /*00e8*/ 	.byte	0x04, 0x17
        /*00ea*/ 	.short	(.L_38 - .L_37)
.L_37:
        /*00ec*/ 	.word	0x00000000
        /*00f0*/ 	.short	0x000b
        /*00f2*/ 	.short	0x0040
        /*00f4*/ 	.byte	0x00, 0xf0, 0x11, 0x00


	//----- nvinfo : EIATTR_KPARAM_INFO
	.align		4
.L_38:
        /*00f8*/ 	.byte	0x04, 0x17
        /*00fa*/ 	.short	(.L_40 - .L_39)
.L_39:
        /*00fc*/ 	.word	0x00000000
        /*0100*/ 	.short	0x000a
        /*0102*/ 	.short	0x003c
        /*0104*/ 	.byte	0x00, 0xf0, 0x11, 0x00


	//----- nvinfo : EIATTR_KPARAM_INFO
	.align		4
.L_40:
        /*0108*/ 	.byte	0x04, 0x17
        /*010a*/ 	.short	(.L_42 - .L_41)
.L_41:
        /*010c*/ 	.word	0x00000000
        /*0110*/ 	.short	0x0009
        /*0112*/ 	.short	0x0038
        /*0114*/ 	.byte	0x00, 0xf0, 0x11, 0x00


	//----- nvinfo : EIATTR_KPARAM_INFO
	.align		4
.L_42:
        /*0118*/ 	.byte	0x04, 0x17
        /*011a*/ 	.short	(.L_44 - .L_43)
.L_43:
        /*011c*/ 	.word	0x00000000
        /*0120*/ 	.short	0x0008
        /*0122*/ 	.short	0x0034
        /*0124*/ 	.byte	0x00, 0xf0, 0x11, 0x00


	//----- nvinfo : EIATTR_KPARAM_INFO
	.align		4
.L_44:
        /*0128*/ 	.byte	0x04, 0x17
        /*012a*/ 	.short	(.L_46 - .L_45)
.L_45:
        /*012c*/ 	.word	0x00000000
        /*0130*/ 	.short	0x0007
        /*0132*/ 	.short	0x0030
        /*0134*/ 	.byte	0x00, 0xf0, 0x11, 0x00


	//----- nvinfo : EIATTR_KPARAM_INFO
	.align		4
.L_46:
        /*0138*/ 	.byte	0x04, 0x17
        /*013a*/ 	.short	(.L_48 - .L_47)
.L_47:
        /*013c*/ 	.word	0x00000000
        /*0140*/ 	.short	0x0006
        /*0142*/ 	.short	0x002c
        /*0144*/ 	.byte	0x00, 0xf0, 0x11, 0x00


	//----- nvinfo : EIATTR_KPARAM_INFO
	.align		4
.L_48:
        /*0148*/ 	.byte	0x04, 0x17
        /*014a*/ 	.short	(.L_50 - .L_49)
.L_49:
        /*014c*/ 	.word	0x00000000
        /*0150*/ 	.short	0x0005
        /*0152*/ 	.short	0x0028
        /*0154*/ 	.byte	0x00, 0xf0, 0x11, 0x00


	//----- nvinfo : EIATTR_KPARAM_INFO
	.align		4
.L_50:
        /*0158*/ 	.byte	0x04, 0x17
        /*015a*/ 	.short	(.L_52 - .L_51)
.L_51:
        /*015c*/ 	.word	0x00000000
        /*0160*/ 	.short	0x0004
        /*0162*/ 	.short	0x0020
        /*0164*/ 	.byte	0x00, 0xf4, 0x21, 0x00


	//----- nvinfo : EIATTR_KPARAM_INFO
	.align		4
.L_52:
        /*0168*/ 	.byte	0x04, 0x17
        /*016a*/ 	.short	(.L_54 - .L_53)
.L_53:
        /*016c*/ 	.word	0x00000000
        /*0170*/ 	.short	0x0003
        /*0172*/ 	.short	0x0018
        /*0174*/ 	.byte	0x00, 0xf4, 0x21, 0x00


	//----- nvinfo : EIATTR_KPARAM_INFO
	.align		4
.L_54:
        /*0178*/ 	.byte	0x04, 0x17
        /*017a*/ 	.short	(.L_56 - .L_55)
.L_55:
        /*017c*/ 	.word	0x00000000
        /*0180*/ 	.short	0x0002
        /*0182*/ 	.short	0x0010
        /*0184*/ 	.byte	0x00, 0xf4, 0x21, 0x00


	//----- nvinfo : EIATTR_KPARAM_INFO
	.align		4
.L_56:
        /*0188*/ 	.byte	0x04, 0x17
        /*018a*/ 	.short	(.L_58 - .L_57)
.L_57:
        /*018c*/ 	.word	0x00000000
        /*0190*/ 	.short	0x0001
        /*0192*/ 	.short	0x0008
        /*0194*/ 	.byte	0x00, 0xf4, 0x21, 0x00


	//----- nvinfo : EIATTR_KPARAM_INFO
	.align		4
.L_58:
        /*0198*/ 	.byte	0x04, 0x17
        /*019a*/ 	.short	(.L_60 - .L_59)
.L_59:
        /*019c*/ 	.word	0x00000000
        /*01a0*/ 	.short	0x0000
        /*01a2*/ 	.short	0x0000
        /*01a4*/ 	.byte	0x00, 0xf4, 0x21, 0x00


	//----- nvinfo : EIATTR_SPARSE_MMA_MASK
	.align		4
.L_60:
        /*01a8*/ 	.byte	0x03, 0x50
        /*01aa*/ 	.short	0x0000


	//----- nvinfo : EIATTR_MAXREG_COUNT
	.align		4
        /*01ac*/ 	.byte	0x03, 0x1b
        /*01ae*/ 	.short	0x00ff


	//----- nvinfo : EIATTR_NUM_BARRIERS
	.align		4
        /*01b0*/ 	.byte	0x02, 0x4c
        /*01b2*/ 	.byte	0x01
	.zero		1


	//----- nvinfo : EIATTR_ANNOTATIONS
	.align		4
        /*01b4*/ 	.byte	0x04, 0x55
        /*01b6*/ 	.short	(.L_62 - .L_61)


	//   ....[0]....
.L_61:
        /*01b8*/ 	.word	0x00000001
        /*01bc*/ 	.byte	0x40, 0x30, 0x00, 0x00, 0x01, 0x00, 0x00, 0x00, 0x30, 0x31, 0x00, 0x00, 0x01, 0x00, 0x00, 0x00
        /* <DEDUP_REMOVED lines=90> */
        /*076c*/ 	.byte	0xe0, 0x5c, 0x00, 0x00, 0x01, 0x00, 0x00, 0x00, 0x20, 0x5d, 0x00, 0x00


	//----- nvinfo : EIATTR_MERCURY_ISA_VERSION
	.align		4
.L_62:
        /*0778*/ 	.byte	0x03, 0x5f
        /*077a*/ 	.short	0x0101


	//----- nvinfo : EIATTR_COOP_GROUP_MASK_REGIDS
	.align		4
        /*077c*/ 	.byte	0x04, 0x29
        /*077e*/ 	.short	(.L_64 - .L_63)


	//   ....[0]....
.L_63:
        /*0780*/ 	.word	0xffffffff


	//   ....[1]....
        /*0784*/ 	.word	0xffffffff


	//   ....[2]....
        /*0788*/ 	.word	0xffffffff


	//   ....[3]....
        /*078c*/ 	.word	0xffffffff


	//   ....[4]....
        /*0790*/ 	.word	0xffffffff


	//   ....[5]....
        /*0794*/ 	.word	0xffffffff


	//   ....[6]....
        /*0798*/ 	.word	0xffffffff


	//   ....[7]....
        /*079c*/ 	.word	0xffffffff


	//   ....[8]....
        /*07a0*/ 	.word	0xffffffff


	//   ....[9]....
        /*07a4*/ 	.word	0xffffffff


	//   ....[10]....
        /*07a8*/ 	.word	0xffffffff


	//   ....[11]....
        /*07ac*/ 	.word	0xffffffff


	//   ....[12]....
        /*07b0*/ 	.word	0xffffffff


	//   ....[13]....
        /*07b4*/ 	.word	0xffffffff


	//   ....[14]....
        /*07b8*/ 	.word	0xffffffff


	//   ....[15]....
        /*07bc*/ 	.word	0xffffffff


	//   ....[16]....
        /*07c0*/ 	.word	0xffffffff


	//   ....[17]....
        /*07c4*/ 	.word	0xffffffff


	//   ....[18]....
        /*07c8*/ 	.word	0xffffffff


	//   ....[19]....
        /*07cc*/ 	.word	0xffffffff


	//   ....[20]....
        /*07d0*/ 	.word	0xffffffff


	//   ....[21]....
        /*07d4*/ 	.word	0xffffffff


	//   ....[22]....
        /*07d8*/ 	.word	0xffffffff


	//   ....[23]....
        /*07dc*/ 	.word	0xffffffff


	//----- nvinfo : EIATTR_COOP_GROUP_INSTR_OFFSETS
	.align		4
.L_64:
        /*07e0*/ 	.byte	0x04, 0x28
        /*07e2*/ 	.short	(.L_66 - .L_65)


	//   ....[0]....
.L_65:
        /*07e4*/ 	.word	0x00005fd0


	//   ....[1]....
        /*07e8*/ 	.word	0x000060e0


	//   ....[2]....
        /*07ec*/ 	.word	0x00006110


	//   ....[3]....
        /*07f0*/ 	.word	0x00006170


	//   ....[4]....
        /*07f4*/ 	.word	0x00006250


	//   ....[5]....
        /*07f8*/ 	.word	0x000063a0


	//   ....[6]....
        /*07fc*/ 	.word	0x00006420


	//   ....[7]....
        /*0800*/ 	.word	0x000064d0


	//   ....[8]....
        /*0804*/ 	.word	0x00006b50


	//   ....[9]....
        /*0808*/ 	.word	0x00006b60


	//   ....[10]....
        /*080c*/ 	.word	0x00006b70


	//   ....[11]....
        /*0810*/ 	.word	0x00006b90


	//   ....[12]....
        /*0814*/ 	.word	0x00006df0


	//   ....[13]....
        /*0818*/ 	.word	0x00006e40


	//   ....[14]....
        /*081c*/ 	.word	0x00006e70


	//   ....[15]....
        /*0820*/ 	.word	0x00006e80


	//   ....[16]....
        /*0824*/ 	.word	0x00007900


	//   ....[17]....
        /*0828*/ 	.word	0x00007910


	//   ....[18]....
        /*082c*/ 	.word	0x00007920


	//   ....[19]....
        /*0830*/ 	.word	0x00007930


	//   ....[20]....
        /*0834*/ 	.word	0x00007990


	//   ....[21]....
        /*0838*/ 	.word	0x000079a0


	//   ....[22]....
        /*083c*/ 	.word	0x000079b0


	//   ....[23]....
        /*0840*/ 	.word	0x000079c0


	//----- nvinfo : EIATTR_EXIT_INSTR_OFFSETS
	.align		4
.L_66:
        /*0844*/ 	.byte	0x04, 0x1c
        /*0846*/ 	.short	(.L_68 - .L_67)


	//   ....[0]....
.L_67:
        /*0848*/ 	.word	0x0000d580


	//----- nvinfo : EIATTR_REQNTID
	.align		4
.L_68:
        /*084c*/ 	.byte	0x04, 0x10
        /*084e*/ 	.short	(.L_70 - .L_69)
.L_69:
        /*0850*/ 	.word	0x00000080
        /*0854*/ 	.word	0x00000001
        /*0858*/ 	.word	0x00000001


	//----- nvinfo : EIATTR_CBANK_PARAM_SIZE
	.align		4
.L_70:
        /*085c*/ 	.byte	0x03, 0x19
        /*085e*/ 	.short	0x0088


	//----- nvinfo : EIATTR_PARAM_CBANK
	.align		4
        /*0860*/ 	.byte	0x04, 0x0a
        /*0862*/ 	.short	(.L_72 - .L_71)
	.align		4
.L_71:
        /*0864*/ 	.word	index@(.nv.constant0.attn_fwd)
        /*0868*/ 	.short	0x0210
        /*086a*/ 	.short	0x0088


	//----- nvinfo : EIATTR_SW_WAR
	.align		4
.L_72:
        /*086c*/ 	.byte	0x04, 0x36
        /*086e*/ 	.short	(.L_74 - .L_73)
.L_73:
        /*0870*/ 	.word	0x00000008
.L_74:


//--------------------- .nv.callgraph             --------------------------
	.section	.nv.callgraph,"",@"SHT_CUDA_CALLGRAPH"
	.align	4
	.sectionentsize	8
	.align		4
        /*0000*/ 	.word	0x00000000
	.align		4
        /*0004*/ 	.word	0xffffffff
	.align		4
        /*0008*/ 	.word	0x00000000
	.align		4
        /*000c*/ 	.word	0xfffffffe
	.align		4
        /*0010*/ 	.word	0x00000000
	.align		4
        /*0014*/ 	.word	0xfffffffd
	.align		4
        /*0018*/ 	.word	0x00000000
	.align		4
        /*001c*/ 	.word	0xfffffffc


//--------------------- .nv.constant4             --------------------------
	.section	.nv.constant4,"a",@progbits
	.align	8
	.align		8
.nv.constant4:
        /*0000*/ 	.dword	_$_str


//--------------------- .text.attn_fwd            --------------------------
	.section	.text.attn_fwd,"ax",@progbits
	.align	128
        .global         attn_fwd
        .type           attn_fwd,@function
        .size           attn_fwd,(.L_x_3 - attn_fwd)
        .other          attn_fwd,@"STO_CUDA_ENTRY STV_DEFAULT"
attn_fwd:
.text.attn_fwd:
[----:B------:R-:W0:Y:S01]  /*0000*/  LDC R1, c[0x0][0x28] ;  /* 0x00000a00ff017b82 */ /* 0x000e220000000800 */
[----:B------:R-:W1:Y:S07]  /*0010*/  S2R R2, SR_TID.X ;  /* 0x0000000000027919 */ /* 0x000e6e0000002100 */
[----:B------:R-:W2:Y:S01]  /*0020*/  S2UR UR28, SR_CTAID.Y ;  /* 0x00000000001c79c3 */ /* 0x000ea20000002600 */
[----:B------:R-:W-:Y:S01]  /*0030*/  ULDC.64 UR4, c[0x0][0x240] ;  /* 0x0000900000047ab9 */ /* 0x000fe20000000a00 */
[----:B------:R-:W-:Y:S01]  /*0040*/  ULDC.64 UR48, c[0x0][0x208] ;  /* 0x0000820000307ab9 */ /* 0x000fe20000000a00 */
[----:B------:R-:W3:Y:S01]  /*0050*/  S2R R3, SR_CTAID.X ;  /* 0x0000000000037919 */ /* 0x000ee20000002500 */
[----:B0-----:R-:W-:-:S04]  /*0060*/  VIADD R1, R1, 0xfffffe90 ;  /* 0xfffffe9001017836 */ /* 0x001fc80000000000 */
[----:B------:R-:W0:Y:S08]  /*0070*/  LDC.64 R240, c[0x0][0x210] ;  /* 0x00008400fff07b82 */ /* 0x000e300000000a00 */
[----:B------:R-:W4:Y:S01]  /*0080*/  LDC R127, c[0x0][0x248] ;  /* 0x00009200ff7f7b82 */ /* 0x000f220000000800 */
[----:B------:R-:W-:Y:S01]  /*0090*/  UMOV UR29, 0x400 ;  /* 0x00000400001d7882 */ /* 0x000fe20000000000 */
[----:B------:R-:W-:Y:S01]  /*00a0*/  ULDC UR50, c[0x0][0x280] ;  /* 0x0000a00000327ab9 */ /* 0x000fe20000000800 */
[----:B--2---:R-:W-:Y:S01]  /*00b0*/  UIMAD UR4, UR28, UR4, URZ ;  /* 0x000000041c0472a4 */ /* 0x004fe2000f8e023f */
[----:B-1----:R-:W-:-:S05]  /*00c0*/  LOP3.LUT R0, R2, 0x7f, RZ, 0xc0, !PT ;  /* 0x0000007f02007812 */ /* 0x002fca00078ec0ff */
[----:B---3--:R-:W-:-:S04]  /*00d0*/  IMAD R4, R3, 0x80, R0 ;  /* 0x0000008003047824 */ /* 0x008fc800078e0200 */
[----:B------:R-:W-:Y:S01]  /*00e0*/  IMAD R3, R4, UR5, RZ ;  /* 0x0000000504037c24 */ /* 0x000fe2000f8e02ff */
[----:B------:R-:W-:Y:S01]  /*00f0*/  USHF.R.S32.HI UR5, URZ, 0x1f, UR4 ;  /* 0x0000001f3f057899 */ /* 0x000fe20008011404 */
[----:B----4-:R-:W-:-:S03]  /*0100*/  IMAD R7, R127, 0x3, RZ ;  /* 0x000000037f077824 */ /* 0x010fc600078e02ff */
[----:B0-----:R-:W-:Y:S02]  /*0110*/  IADD3 R240, P0, P1, R3, UR4, R240 ;  /* 0x0000000403f07c10 */ /* 0x001fe4000f91e0f0 */
[----:B------:R-:W-:Y:S01]  /*0120*/  SHF.R.S32.HI R4, RZ, 0x1f, R3 ;  /* 0x0000001fff047819 */ /* 0x000fe20000011403 */
[----:B------:R-:W-:-:S03]  /*0130*/  IMAD.SHL.U32 R3, R127, 0x2, RZ ;  /* 0x000000027f037824 */ /* 0x000fc600078e00ff */
[----:B------:R-:W-:Y:S02]  /*0140*/  IADD3.X R241, R4, UR5, R241, P0, P1 ;  /* 0x0000000504f17c10 */ /* 0x000fe400087e24f1 */
[----:B------:R-:W-:Y:S01]  /*0150*/  IADD3 R4, P0, R240, R127, RZ ;  /* 0x0000007ff0047210 */ /* 0x000fe20007f1e0ff */
[----:B------:R-:W-:Y:S01]  /*0160*/  IMAD R13, R127, 0x5, RZ ;  /* 0x000000057f0d7824 */ /* 0x000fe200078e02ff */
[-C--:B------:R-:W-:Y:S01]  /*0170*/  IADD3 R8, P1, R3, R240.reuse, RZ ;  /* 0x000000f003087210 */ /* 0x080fe20007f3e0ff */
[C---:B------:R-:W-:Y:S01]  /*0180*/  IMAD.SHL.U32 R11, R127.reuse, 0x4, RZ ;  /* 0x000000047f0b7824 */ /* 0x040fe200078e00ff */
[CC--:B------:R-:W-:Y:S01]  /*0190*/  LEA.HI.X.SX32 R5, R127.reuse, R241.reuse, 0x1, P0 ;  /* 0x000000f17f057211 */ /* 0x0c0fe200000f0eff */
[----:B------:R-:W-:Y:S01]  /*01a0*/  IMAD R15, R127, 0x6, RZ ;  /* 0x000000067f0f7824 */ /* 0x000fe200078e02ff */
[-C--:B------:R-:W-:Y:S01]  /*01b0*/  IADD3 R6, P0, R7, R240.reuse, RZ ;  /* 0x000000f007067210 */ /* 0x080fe20007f1e0ff */
[----:B------:R-:W-:Y:S01]  /*01c0*/  IMAD.SHL.U32 R17, R127, 0x8, RZ ;  /* 0x000000087f117824 */ /* 0x000fe200078e00ff */
[-C--:B------:R-:W-:Y:S01]  /*01d0*/  LEA.HI.X.SX32 R9, R3, R241.reuse, 0x1, P1 ;  /* 0x000000f103097211 */ /* 0x080fe200008f0eff */
[----:B------:R-:W-:Y:S01]  /*01e0*/  IMAD R19, R127, 0x9, RZ ;  /* 0x000000097f137824 */ /* 0x000fe200078e02ff */
[----:B------:R-:W-:Y:S01]  /*01f0*/  LEA.HI.X.SX32 R7, R7, R241, 0x1, P0 ;  /* 0x000000f107077211 */ /* 0x000fe200000f0eff */
[----:B------:R0:W2:Y:S01]  /*0200*/  LDG.E.U8 R3, desc[UR48][R4.64] ;  /* 0x0000003004037981 */ /* 0x0000a2000c1e1100 */
[----:B------:R-:W-:-:S02]  /*0210*/  IADD3 R12, P0, R13, R240, RZ ;  /* 0x000000f00d0c7210 */ /* 0x000fc40007f1e0ff */
[-C--:B------:R-:W-:Y:S01]  /*0220*/  IADD3 R10, P1, R11, R240.reuse, RZ ;  /* 0x000000f00b0a7210 */ /* 0x080fe20007f3e0ff */
[----:B------:R1:W3:Y:S01]  /*0230*/  LDG.E.U8 R246, desc[UR48][R8.64] ;  /* 0x0000003008f67981 */ /* 0x0002e2000c1e1100 */
[-C--:B------:R-:W-:Y:S02]  /*0240*/  LEA.HI.X.SX32 R13, R13, R241.reuse, 0x1, P0 ;  /* 0x000000f10d0d7211 */ /* 0x080fe400000f0eff */
[-C--:B------:R-:W-:Y:S01]  /*0250*/  IADD3 R14, P0, R15, R240.reuse, RZ ;  /* 0x000000f00f0e7210 */ /* 0x080fe20007f1e0ff */
[C---:B------:R-:W-:Y:S02]  /*0260*/  IMAD R21, R127.reuse, 0xa, RZ ;  /* 0x0000000a7f157824 */ /* 0x040fe400078e02ff */
[C---:B------:R-:W-:Y:S02]  /*0270*/  IMAD R109, R127.reuse, 0xc, RZ ;  /* 0x0000000c7f6d7824 */ /* 0x040fe400078e02ff */
[----:B------:R-:W-:Y:S01]  /*0280*/  IMAD.SHL.U32 R119, R127, 0x10, RZ ;  /* 0x000000107f777824 */ /* 0x000fe200078e00ff */
[-C--:B------:R-:W-:Y:S01]  /*0290*/  IADD3 R18, P2, R19, R240.reuse, RZ ;  /* 0x000000f013127210 */ /* 0x080fe20007f5e0ff */
[----:B0-----:R-:W-:Y:S01]  /*02a0*/  IMAD R5, R127, 0x7, RZ ;  /* 0x000000077f057824 */ /* 0x001fe200078e02ff */
[-C--:B------:R-:W-:Y:S01]  /*02b0*/  LEA.HI.X.SX32 R11, R11, R241.reuse, 0x1, P1 ;  /* 0x000000f10b0b7211 */ /* 0x080fe200008f0eff */
[----:B------:R-:W-:Y:S01]  /*02c0*/  IMAD R107, R127, 0xb, RZ ;  /* 0x0000000b7f6b7824 */ /* 0x000fe200078e02ff */
[----:B------:R-:W-:Y:S01]  /*02d0*/  LEA.HI.X.SX32 R15, R15, R241, 0x1, P0 ;  /* 0x000000f10f0f7211 */ /* 0x000fe200000f0eff */
[----:B------:R-:W-:Y:S01]  /*02e0*/  IMAD R111, R127, 0xd, RZ ;  /* 0x0000000d7f6f7824 */ /* 0x000fe200078e02ff */
[-C--:B-1----:R-:W-:Y:S01]  /*02f0*/  IADD3 R8, P1, R5, R240.reuse, RZ ;  /* 0x000000f005087210 */ /* 0x082fe20007f3e0ff */
[----:B------:R0:W4:Y:S01]  /*0300*/  LDG.E.U8 R245, desc[UR48][R10.64] ;  /* 0x000000300af57981 */ /* 0x000122000c1e1100 */
[----:B------:R-:W-:-:S02]  /*0310*/  IADD3 R16, P0, R17, R240, RZ ;  /* 0x000000f011107210 */ /* 0x000fc40007f1e0ff */
[-C--:B------:R-:W-:Y:S01]  /*0320*/  LEA.HI.X.SX32 R9, R5, R241.reuse, 0x1, P1 ;  /* 0x000000f105097211 */ /* 0x080fe200008f0eff */
[----:B------:R-:W-:Y:S01]  /*0330*/  IMAD R117, R127, 0xf, RZ ;  /* 0x0000000f7f757824 */ /* 0x000fe200078e02ff */
[-C--:B------:R-:W-:Y:S01]  /*0340*/  LEA.HI.X.SX32 R17, R17, R241.reuse, 0x1, P0 ;  /* 0x000000f111117211 */ /* 0x080fe200000f0eff */
[----:B------:R-:W-:Y:S01]  /*0350*/  IMAD R115, R127, 0xe, RZ ;  /* 0x0000000e7f737824 */ /* 0x000fe200078e02ff */
[-C--:B------:R-:W-:Y:S01]  /*0360*/  IADD3 R168, P3, R109, R240.reuse, RZ ;  /* 0x000000f06da87210 */ /* 0x080fe20007f7e0ff */
[----:B------:R-:W-:Y:S01]  /*0370*/  IMAD R125, R127, 0x13, RZ ;  /* 0x000000137f7d7824 */ /* 0x000fe200078e02ff */
[-C--:B------:R-:W-:Y:S01]  /*0380*/  LEA.HI.X.SX32 R19, R19, R241.reuse, 0x1, P2 ;  /* 0x000000f113137211 */ /* 0x080fe200010f0eff */
[----:B------:R-:W-:Y:S01]  /*0390*/  IMAD R135, R127, 0x17, RZ ;  /* 0x000000177f877824 */ /* 0x000fe200078e02ff */
[-C--:B0-----:R-:W-:Y:S01]  /*03a0*/  IADD3 R10, P1, R21, R240.reuse, RZ ;  /* 0x000000f0150a7210 */ /* 0x081fe20007f3e0ff */
[----:B------:R-:W-:Y:S01]  /*03b0*/  IMAD R121, R127, 0x11, RZ ;  /* 0x000000117f797824 */ /* 0x000fe200078e02ff */
[-C--:B------:R-:W-:Y:S01]  /*03c0*/  IADD3 R166, P0, R119, R240.reuse, RZ ;  /* 0x000000f077a67210 */ /* 0x080fe20007f1e0ff */
[----:B------:R-:W-:Y:S01]  /*03d0*/  IMAD R123, R127, 0x12, RZ ;  /* 0x000000127f7b7824 */ /* 0x000fe200078e02ff */
[-C--:B------:R-:W-:Y:S01]  /*03e0*/  LEA.HI.X.SX32 R11, R21, R241.reuse, 0x1, P1 ;  /* 0x000000f1150b7211 */ /* 0x080fe200008f0eff */
[----:B------:R-:W-:Y:S01]  /*03f0*/  IMAD R129, R127, 0x14, RZ ;  /* 0x000000147f817824 */ /* 0x000fe200078e02ff */
[-C--:B------:R-:W-:Y:S01]  /*0400*/  IADD3 R238, P2, R107, R240.reuse, RZ ;  /* 0x000000f06bee7210 */ /* 0x080fe20007f5e0ff */
[----:B------:R-:W-:Y:S01]  /*0410*/  IMAD R133, R127, 0x16, RZ ;  /* 0x000000167f857824 */ /* 0x000fe200078e02ff */
[-C--:B------:R-:W-:Y:S01]  /*0420*/  IADD3 R236, P4, R111, R240.reuse, RZ ;  /* 0x000000f06fec7210 */ /* 0x080fe20007f9e0ff */
[----:B------:R-:W-:Y:S01]  /*0430*/  IMAD R131, R127, 0x15, RZ ;  /* 0x000000157f837824 */ /* 0x000fe200078e02ff */
[-C--:B------:R-:W-:Y:S01]  /*0440*/  IADD3 R234, P6, R117, R240.reuse, RZ ;  /* 0x000000f075ea7210 */ /* 0x080fe20007fde0ff */
[----:B------:R-:W-:Y:S01]  /*0450*/  IMAD R151, R127, 0x1a, RZ ;  /* 0x0000001a7f977824 */ /* 0x000fe200078e02ff */
[-C--:B------:R-:W-:Y:S01]  /*0460*/  LEA.HI.X.SX32 R169, R109, R241.reuse, 0x1, P3 ;  /* 0x000000f16da97211 */ /* 0x080fe200018f0eff */
[----:B------:R-:W3:Y:S01]  /*0470*/  LDG.E.U8 R7, desc[UR48][R6.64] ;  /* 0x0000003006077981 */ /* 0x000ee2000c1e1100 */
[-C--:B------:R-:W-:Y:S01]  /*0480*/  IADD3 R126, P5, R115, R240.reuse, RZ ;  /* 0x000000f0737e7210 */ /* 0x080fe20007fbe0ff */
[----:B------:R-:W-:Y:S01]  /*0490*/  IMAD R159, R127, 0x1e, RZ ;  /* 0x0000001e7f9f7824 */ /* 0x000fe200078e02ff */
[-C--:B------:R-:W-:Y:S01]  /*04a0*/  IADD3 R230, P3, R125, R240.reuse, RZ ;  /* 0x000000f07de67210 */ /* 0x080fe20007f7e0ff */
[----:B------:R0:W4:Y:S01]  /*04b0*/  LDG.E.U8 R4, desc[UR48][R12.64] ;  /* 0x000000300c047981 */ /* 0x000122000c1e1100 */
[-C--:B------:R-:W-:Y:S01]  /*04c0*/  LEA.HI.X.SX32 R167, R119, R241.reuse, 0x1, P0 ;  /* 0x000000f177a77211 */ /* 0x080fe200000f0eff */
[----:B------:R-:W-:Y:S01]  /*04d0*/  IMAD R147, R127, 0x18, RZ ;  /* 0x000000187f937824 */ /* 0x000fe200078e02ff */
[-C--:B------:R-:W-:Y:S01]  /*04e0*/  IADD3 R226, P0, R135, R240.reuse, RZ ;  /* 0x000000f087e27210 */ /* 0x080fe20007f1e0ff */
[----:B------:R1:W5:Y:S01]  /*04f0*/  LDG.E.U8 R244, desc[UR48][R14.64] ;  /* 0x000000300ef47981 */ /* 0x000362000c1e1100 */
[-C--:B------:R-:W-:Y:S01]  /*0500*/  IADD3 R232, P1, R121, R240.reuse, RZ ;  /* 0x000000f079e87210 */ /* 0x080fe20007f3e0ff */
[----:B------:R-:W-:Y:S01]  /*0510*/  IMAD R149, R127, 0x19, RZ ;  /* 0x000000197f957824 */ /* 0x000fe200078e02ff */
[-C--:B------:R-:W-:Y:S01]  /*0520*/  LEA.HI.X.SX32 R239, R107, R241.reuse, 0x1, P2 ;  /* 0x000000f16bef7211 */ /* 0x080fe200010f0eff */
[----:B------:R1:W5:Y:S01]  /*0530*/  LDG.E.U8 R6, desc[UR48][R8.64] ;  /* 0x0000003008067981 */ /* 0x000362000c1e1100 */
[----:B------:R-:W-:Y:S01]  /*0540*/  IMAD R153, R127, 0x1b, RZ ;  /* 0x0000001b7f997824 */ /* 0x000fe200078e02ff */
[-C--:B------:R-:W-:Y:S01]  /*0550*/  IADD3 R116, P2, R123, R240.reuse, RZ ;  /* 0x000000f07b747210 */ /* 0x080fe20007f5e0ff */
[C---:B------:R-:W-:Y:S01]  /*0560*/  IMAD R155, R127.reuse, 0x1c, RZ ;  /* 0x0000001c7f9b7824 */ /* 0x040fe200078e02ff */
[----:B------:R-:W5:Y:S01]  /*0570*/  LDG.E.U8 R243, desc[UR48][R16.64] ;  /* 0x0000003010f37981 */ /* 0x000f62000c1e1100 */
[----:B------:R-:W-:Y:S01]  /*0580*/  IMAD R157, R127, 0x1d, RZ ;  /* 0x0000001d7f9d7824 */ /* 0x000fe200078e02ff */
[-C--:B------:R-:W-:Y:S01]  /*0590*/  LEA.HI.X.SX32 R237, R111, R241.reuse, 0x1, P4 ;  /* 0x000000f16fed7211 */ /* 0x080fe200020f0eff */
[C---:B------:R-:W-:Y:S01]  /*05a0*/  IMAD R183, R127.reuse, 0x1f, RZ ;  /* 0x0000001f7fb77824 */ /* 0x040fe200078e02ff */
[----:B------:R-:W5:Y:S01]  /*05b0*/  LDG.E.U8 R5, desc[UR48][R18.64] ;  /* 0x0000003012057981 */ /* 0x000f62000c1e1100 */
[----:B------:R-:W-:Y:S01]  /*05c0*/  IMAD.SHL.U32 R185, R127, 0x20, RZ ;  /* 0x000000207fb97824 */ /* 0x000fe200078e00ff */
[-C--:B------:R-:W-:Y:S01]  /*05d0*/  LEA.HI.X.SX32 R235, R117, R241.reuse, 0x1, P6 ;  /* 0x000000f175eb7211 */ /* 0x080fe200030f0eff */
[C---:B------:R-:W-:Y:S01]  /*05e0*/  IMAD R187, R127.reuse, 0x21, RZ ;  /* 0x000000217fbb7824 */ /* 0x040fe200078e02ff */
[----:B------:R1:W5:Y:S01]  /*05f0*/  LDG.E.U8 R242, desc[UR48][R10.64] ;  /* 0x000000300af27981 */ /* 0x000362000c1e1100 */
[----:B------:R-:W-:Y:S01]  /*0600*/  IMAD R189, R127, 0x22, RZ ;  /* 0x000000227fbd7824 */ /* 0x000fe200078e02ff */
[-C--:B------:R-:W-:Y:S01]  /*0610*/  IADD3 R164, P4, R129, R240.reuse, RZ ;  /* 0x000000f081a47210 */ /* 0x080fe20007f9e0ff */
[----:B------:R-:W-:Y:S01]  /*0620*/  IMAD R191, R127, 0x23, RZ ;  /* 0x000000237fbf7824 */ /* 0x000fe200078e02ff */
[----:B------:R-:W-:Y:S01]  /*0630*/  IADD3 R106, P6, R133, R240, RZ ;  /* 0x000000f0856a7210 */ /* 0x000fe20007fde0ff */
[----:B------:R-:W-:Y:S01]  /*0640*/  IMAD R193, R127, 0x24, RZ ;  /* 0x000000247fc17824 */ /* 0x000fe200078e02ff */
[----:B------:R-:W-:Y:S01]  /*0650*/  LEA.HI.X.SX32 R231, R125, R241, 0x1, P3 ;  /* 0x000000f17de77211 */ /* 0x000fe200018f0eff */
[C---:B------:R-:W-:Y:S01]  /*0660*/  IMAD R195, R127.reuse, 0x25, RZ ;  /* 0x000000257fc37824 */ /* 0x040fe200078e02ff */
[----:B------:R2:W3:Y:S01]  /*0670*/  LDG.E.U8 R247, desc[UR48][R240.64] ;  /* 0x00000030f0f77981 */ /* 0x0004e2000c1e1100 */
[----:B------:R-:W-:-:S02]  /*0680*/  IMAD R197, R127, 0x26, RZ ;  /* 0x000000267fc57824 */ /* 0x000fc400078e02ff */
[C---:B------:R-:W-:Y:S01]  /*0690*/  IMAD R199, R127.reuse, 0x27, RZ ;  /* 0x000000277fc77824 */ /* 0x040fe200078e02ff */
[----:B------:R-:W5:Y:S01]  /*06a0*/  LDG.E.U8 R168, desc[UR48][R168.64] ;  /* 0x00000030a8a87981 */ /* 0x000f62000c1e1100 */
[C---:B------:R-:W-:Y:S02]  /*06b0*/  IMAD R201, R127.reuse, 0x28, RZ ;  /* 0x000000287fc97824 */ /* 0x040fe400078e02ff */
[C---:B------:R-:W-:Y:S01]  /*06c0*/  IMAD R203, R127.reuse, 0x29, RZ ;  /* 0x000000297fcb7824 */ /* 0x040fe200078e02ff */
[----:B------:R-:W5:Y:S01]  /*06d0*/  LDG.E.U8 R166, desc[UR48][R166.64] ;  /* 0x00000030a6a67981 */ /* 0x000f62000c1e1100 */
[C---:B------:R-:W-:Y:S02]  /*06e0*/  IMAD R205, R127.reuse, 0x2a, RZ ;  /* 0x0000002a7fcd7824 */ /* 0x040fe400078e02ff */
[C---:B------:R-:W-:Y:S02]  /*06f0*/  IMAD R207, R127.reuse, 0x2b, RZ ;  /* 0x0000002b7fcf7824 */ /* 0x040fe400078e02ff */
[----:B0-----:R-:W-:-:S02]  /*0700*/  IMAD R12, R127, 0x2e, RZ ;  /* 0x0000002e7f0c7824 */ /* 0x001fc400078e02ff */
[C---:B-1----:R-:W-:Y:S02]  /*0710*/  IMAD R14, R127.reuse, 0x2f, RZ ;  /* 0x0000002f7f0e7824 */ /* 0x042fe400078e02ff */
[C---:B------:R-:W-:Y:S02]  /*0720*/  IMAD R20, R127.reuse, 0x32, RZ ;  /* 0x000000327f147824 */ /* 0x040fe400078e02ff */
[C---:B------:R-:W-:Y:S02]  /*0730*/  IMAD R22, R127.reuse, 0x33, RZ ;  /* 0x000000337f167824 */ /* 0x040fe400078e02ff */
[C---:B------:R-:W-:Y:S02]  /*0740*/  IMAD R24, R127.reuse, 0x34, RZ ;  /* 0x000000347f187824 */ /* 0x040fe400078e02ff */
[C---:B------:R-:W-:Y:S02]  /*0750*/  IMAD R26, R127.reuse, 0x35, RZ ;  /* 0x000000357f1a7824 */ /* 0x040fe400078e02ff */
[----:B------:R-:W-:-:S02]  /*0760*/  IMAD R28, R127, 0x36, RZ ;  /* 0x000000367f1c7824 */ /* 0x000fc400078e02ff */
[C---:B------:R-:W-:Y:S02]  /*0770*/  IMAD R30, R127.reuse, 0x37, RZ ;  /* 0x000000377f1e7824 */ /* 0x040fe400078e02ff */
        /* <DEDUP_REMOVED lines=8> */
[C---:B------:R-:W-:Y:S02]  /*0800*/  IMAD.SHL.U32 R145, R127.reuse, 0x40, RZ ;  /* 0x000000407f917824 */ /* 0x040fe400078e00ff */
        /* <DEDUP_REMOVED lines=58> */
[----:B------:R-:W-:Y:S01]  /*0bb0*/  IMAD R248, R127, 0x7f, RZ ;  /* 0x0000007f7ff87824 */ /* 0x000fe200078e02ff */
[-C--:B------:R-:W-:Y:S01]  /*0bc0*/  LEA.HI.X.SX32 R227, R135, R241.reuse, 0x1, P0 ;  /* 0x000000f187e37211 */ /* 0x080fe200000f0eff */
[----:B------:R-:W-:Y:S01]  /*0bd0*/  IMAD R8, R127, 0x2c, RZ ;  /* 0x0000002c7f087824 */ /* 0x000fe200078e02ff */
[----:B------:R-:W-:Y:S01]  /*0be0*/  LEA.HI.X.SX32 R233, R121, R241, 0x1, P1 ;  /* 0x000000f179e97211 */ /* 0x000fe200008f0eff */
[C---:B------:R-:W-:Y:S01]  /*0bf0*/  IMAD R10, R127.reuse, 0x2d, RZ ;  /* 0x0000002d7f0a7824 */ /* 0x040fe200078e02ff */
[----:B------:R-:W5:Y:S01]  /*0c00*/  LDG.E.U8 R239, desc[UR48][R238.64] ;  /* 0x00000030eeef7981 */ /* 0x000f62000c1e1100 */
[----:B------:R-:W-:-:S02]  /*0c10*/  IMAD R16, R127, 0x30, RZ ;  /* 0x000000307f107824 */ /* 0x000fc400078e02ff */
[C---:B------:R-:W-:Y:S01]  /*0c20*/  IMAD R18, R127.reuse, 0x31, RZ ;  /* 0x000000317f127824 */ /* 0x040fe200078e02ff */
[----:B------:R-:W5:Y:S01]  /*0c30*/  LDG.E.U8 R237, desc[UR48][R236.64] ;  /* 0x00000030eced7981 */ /* 0x000f62000c1e1100 */
[C---:B------:R-:W-:Y:S02]  /*0c40*/  IMAD R17, R127.reuse, 0x68, RZ ;  /* 0x000000687f117824 */ /* 0x040fe400078e02ff */
[C---:B------:R-:W-:Y:S02]  /*0c50*/  IMAD R19, R127.reuse, 0x6c, RZ ;  /* 0x0000006c7f137824 */ /* 0x040fe400078e02ff */
[----:B------:R-:W-:Y:S01]  /*0c60*/  IMAD R9, R127, 0x7c, RZ ;  /* 0x0000007c7f097824 */ /* 0x000fe200078e02ff */
[-C--:B------:R-:W-:Y:S01]  /*0c70*/  LEA.HI.X.SX32 R117, R123, R241.reuse, 0x1, P2 ;  /* 0x000000f17b757211 */ /* 0x080fe200010f0eff */
[----:B------:R-:W-:Y:S01]  /*0c80*/  IMAD R11, R127, 0x7a, RZ ;  /* 0x0000007a7f0b7824 */ /* 0x000fe200078e02ff */
[----:B------:R-:W-:Y:S01]  /*0c90*/  LEA.HI.X.SX32 R127, R115, R241, 0x1, P5 ;  /* 0x000000f1737f7211 */ /* 0x000fe200028f0eff */
[----:B------:R-:W5:Y:S01]  /*0ca0*/  LDG.E.U8 R235, desc[UR48][R234.64] ;  /* 0x00000030eaeb7981 */ /* 0x000f62000c1e1100 */
[----:B------:R-:W-:-:S02]  /*0cb0*/  IADD3 R228, P5, R131, R240, RZ ;  /* 0x000000f083e47210 */ /* 0x000fc40007fbe0ff */
[-C--:B------:R-:W-:Y:S01]  /*0cc0*/  IADD3 R128, P3, R151, R240.reuse, RZ ;  /* 0x000000f097807210 */ /* 0x080fe20007f7e0ff */
[----:B------:R-:W5:Y:S01]  /*0cd0*/  LDG.E.U8 R126, desc[UR48][R126.64] ;  /* 0x000000307e7e7981 */ /* 0x000f62000c1e1100 */
[-C--:B------:R-:W-:Y:S02]  /*0ce0*/  IADD3 R130, P0, R159, R240.reuse, RZ ;  /* 0x000000f09f827210 */ /* 0x080fe40007f1e0ff */
[-C--:B------:R-:W-:Y:S01]  /*0cf0*/  IADD3 R162, P1, R147, R240.reuse, RZ ;  /* 0x000000f093a27210 */ /* 0x080fe20007f3e0ff */
[----:B------:R-:W5:Y:S01]  /*0d00*/  LDG.E.U8 R233, desc[UR48][R232.64] ;  /* 0x00000030e8e97981 */ /* 0x000f62000c1e1100 */
[----:B------:R-:W-:Y:S02]  /*0d10*/  IADD3 R224, P2, R149, R240, RZ ;  /* 0x000000f095e07210 */ /* 0x000fe40007f5e0ff */
[-C--:B------:R-:W-:Y:S01]  /*0d20*/  LEA.HI.X.SX32 R165, R129, R241.reuse, 0x1, P4 ;  /* 0x000000f181a57211 */ /* 0x080fe200020f0eff */
[----:B------:R-:W5:Y:S01]  /*0d30*/  LDG.E.U8 R116, desc[UR48][R116.64] ;  /* 0x0000003074747981 */ /* 0x000f62000c1e1100 */
[----:B------:R-:W-:-:S02]  /*0d40*/  LEA.HI.X.SX32 R107, R133, R241, 0x1, P6 ;  /* 0x000000f1856b7211 */ /* 0x000fc400030f0eff */
[-C--:B------:R-:W-:Y:S01]  /*0d50*/  IADD3 R222, P4, R153, R240.reuse, RZ ;  /* 0x000000f099de7210 */ /* 0x080fe20007f9e0ff */
[----:B------:R-:W5:Y:S01]  /*0d60*/  LDG.E.U8 R231, desc[UR48][R230.64] ;  /* 0x00000030e6e77981 */ /* 0x000f62000c1e1100 */
[-C--:B------:R-:W-:Y:S02]  /*0d70*/  LEA.HI.X.SX32 R229, R131, R241.reuse, 0x1, P5 ;  /* 0x000000f183e57211 */ /* 0x080fe400028f0eff */
[-C--:B------:R-:W-:Y:S01]  /*0d80*/  IADD3 R220, P6, R157, R240.reuse, RZ ;  /* 0x000000f09ddc7210 */ /* 0x080fe20007fde0ff */
[----:B------:R-:W5:Y:S01]  /*0d90*/  LDG.E.U8 R164, desc[UR48][R164.64] ;  /* 0x00000030a4a47981 */ /* 0x000f62000c1e1100 */
[-C--:B------:R-:W-:Y:S02]  /*0da0*/  LEA.HI.X.SX32 R129, R151, R241.reuse, 0x1, P3 ;  /* 0x000000f197817211 */ /* 0x080fe400018f0eff */
[----:B------:R-:W-:Y:S01]  /*0db0*/  IADD3 R216, P3, R187, R240, RZ ;  /* 0x000000f0bbd87210 */ /* 0x000fe20007f7e0ff */
[----:B------:R-:W5:Y:S01]  /*0dc0*/  LDG.E.U8 R229, desc[UR48][R228.64] ;  /* 0x00000030e4e57981 */ /* 0x000f62000c1e1100 */
[----:B------:R-:W-:-:S02]  /*0dd0*/  LEA.HI.X.SX32 R131, R159, R241, 0x1, P0 ;  /* 0x000000f19f837211 */ /* 0x000fc400000f0eff */
[-C--:B------:R-:W-:Y:S01]  /*0de0*/  IADD3 R160, P5, R155, R240.reuse, RZ ;  /* 0x000000f09ba07210 */ /* 0x080fe20007fbe0ff */
[----:B------:R-:W5:Y:S01]  /*0df0*/  LDG.E.U8 R106, desc[UR48][R106.64] ;  /* 0x000000306a6a7981 */ /* 0x000f62000c1e1100 */
[-C--:B------:R-:W-:Y:S02]  /*0e00*/  LEA.HI.X.SX32 R163, R147, R241.reuse, 0x1, P1 ;  /* 0x000000f193a37211 */ /* 0x080fe400008f0eff */
[-C--:B------:R-:W-:Y:S01]  /*0e10*/  IADD3 R212, P0, R195, R240.reuse, RZ ;  /* 0x000000f0c3d47210 */ /* 0x080fe20007f1e0ff */
[----:B------:R-:W5:Y:S01]  /*0e20*/  LDG.E.U8 R227, desc[UR48][R226.64] ;  /* 0x00000030e2e37981 */ /* 0x000f62000c1e1100 */
[-C--:B------:R-:W-:Y:S02]  /*0e30*/  IADD3 R218, P1, R183, R240.reuse, RZ ;  /* 0x000000f0b7da7210 */ /* 0x080fe40007f3e0ff */
[----:B------:R-:W-:Y:S01]  /*0e40*/  LEA.HI.X.SX32 R225, R149, R241, 0x1, P2 ;  /* 0x000000f195e17211 */ /* 0x000fe200010f0eff */
[----:B------:R-:W5:Y:S01]  /*0e50*/  LDG.E.U8 R162, desc[UR48][R162.64] ;  /* 0x00000030a2a27981 */ /* 0x000f62000c1e1100 */
[----:B------:R-:W-:-:S02]  /*0e60*/  IADD3 R158, P2, R185, R240, RZ ;  /* 0x000000f0b99e7210 */ /* 0x000fc40007f5e0ff */
[-C--:B------:R-:W-:Y:S01]  /*0e70*/  LEA.HI.X.SX32 R223, R153, R241.reuse, 0x1, P4 ;  /* 0x000000f199df7211 */ /* 0x080fe200020f0eff */
[----:B------:R-:W5:Y:S01]  /*0e80*/  LDG.E.U8 R128, desc[UR48][R128.64] ;  /* 0x0000003080807981 */ /* 0x000f62000c1e1100 */
[-C--:B------:R-:W-:Y:S02]  /*0e90*/  LEA.HI.X.SX32 R221, R157, R241.reuse, 0x1, P6 ;  /* 0x000000f19ddd7211 */ /* 0x080fe400030f0eff */
        /* <DEDUP_REMOVED lines=11> */
[----:B------:R-:W-:Y:S02]  /*0f50*/  LEA.HI.X.SX32 R219, R183, R241, 0x1, P1 ;  /* 0x000000f1b7db7211 */ /* 0x000fe400008f0eff */
[-C--:B------:R-:W-:Y:S01]  /*0f60*/  IADD3 R152, P0, R8, R240.reuse, RZ ;  /* 0x000000f008987210 */ /* 0x080fe20007f1e0ff */
[----:B------:R-:W5:Y:S01]  /*0f70*/  LDG.E.U8 R130, desc[UR48][R130.64] ;  /* 0x0000003082827981 */ /* 0x000f62000c1e1100 */
[----:B------:R-:W-:-:S02]  /*0f80*/  IADD3 R134, P1, R197, R240, RZ ;  /* 0x000000f0c5867210 */ /* 0x000fc40007f3e0ff */
[-C--:B------:R-:W-:Y:S01]  /*0f90*/  LEA.HI.X.SX32 R159, R185, R241.reuse, 0x1, P2 ;  /* 0x000000f1b99f7211 */ /* 0x080fe200010f0eff */
[----:B------:R-:W5:Y:S01]  /*0fa0*/  LDG.E.U8 R219, desc[UR48][R218.64] ;  /* 0x00000030dadb7981 */ /* 0x000f62000c1e1100 */
[-C--:B------:R-:W-:Y:S02]  /*0fb0*/  IADD3 R210, P2, R199, R240.reuse, RZ ;  /* 0x000000f0c7d27210 */ /* 0x080fe40007f5e0ff */
[-C--:B------:R-:W-:Y:S01]  /*0fc0*/  LEA.HI.X.SX32 R133, R189, R241.reuse, 0x1, P4 ;  /* 0x000000f1bd857211 */ /* 0x080fe200020f0eff */
[----:B------:R-:W5:Y:S01]  /*0fd0*/  LDG.E.U8 R158, desc[UR48][R158.64] ;  /* 0x000000309e9e7981 */ /* 0x000f62000c1e1100 */
[----:B------:R-:W-:Y:S02]  /*0fe0*/  LEA.HI.X.SX32 R157, R193, R241, 0x1, P6 ;  /* 0x000000f1c19d7211 */ /* 0x000fe400030f0eff */
[-C--:B------:R-:W-:Y:S01]  /*0ff0*/  IADD3 R208, P4, R203, R240.reuse, RZ ;  /* 0x000000f0cbd07210 */ /* 0x080fe20007f9e0ff */
[----:B------:R-:W5:Y:S01]  /*1000*/  LDG.E.U8 R217, desc[UR48][R216.64] ;  /* 0x00000030d8d97981 */ /* 0x000f62000c1e1100 */
[----:B------:R-:W-:-:S02]  /*1010*/  IADD3 R206, P6, R207, R240, RZ ;  /* 0x000000f0cfce7210 */ /* 0x000fc40007fde0ff */
[-C--:B------:R-:W-:Y:S01]  /*1020*/  LEA.HI.X.SX32 R155, R201, R241.reuse, 0x1, P3 ;  /* 0x000000f1c99b7211 */ /* 0x080fe200018f0eff */
        /* <DEDUP_REMOVED lines=10> */
[-C--:B------:R-:W-:Y:S02]  /*10d0*/  IADD3 R204, P1, R10, R240.reuse, RZ ;  /* 0x000000f00acc7210 */ /* 0x080fe40007f3e0ff */
[-C--:B------:R-:W-:Y:S01]  /*10e0*/  LEA.HI.X.SX32 R211, R199, R241.reuse, 0x1, P2 ;  /* 0x000000f1c7d37211 */ /* 0x080fe200010f0eff */
        /* <DEDUP_REMOVED lines=8> */
[-C--:B------:R-:W-:Y:S01]  /*1170*/  LEA.HI.X.SX32 R119, R205, R241.reuse, 0x1, P5 ;  /* 0x000000f1cd777211 */ /* 0x080fe200028f0eff */
[----:B------:R-:W5:Y:S01]  /*1180*/  LDG.E.U8 R209, desc[UR48][R208.64] ;  /* 0x00000030d0d17981 */ /* 0x000f62000c1e1100 */
[-C--:B------:R-:W-:Y:S02]  /*1190*/  IADD3 R124, P3, R28, R240.reuse, RZ ;  /* 0x000000f01c7c7210 */ /* 0x080fe40007f7e0ff */
[----:B------:R-:W-:Y:S01]  /*11a0*/  LEA.HI.X.SX32 R199, R22, R241, 0x1, P0 ;  /* 0x000000f116c77211 */ /* 0x000fe200000f0eff */
[----:B------:R-:W5:Y:S01]  /*11b0*/  LDG.E.U8 R118, desc[UR48][R118.64] ;  /* 0x0000003076767981 */ /* 0x000f62000c1e1100 */
[----:B------:R-:W-:-:S02]  /*11c0*/  IADD3 R150, P4, R16, R240, RZ ;  /* 0x000000f010967210 */ /* 0x000fc40007f9e0ff */
        /* <DEDUP_REMOVED lines=11> */
[-C--:B------:R-:W-:Y:S02]  /*1280*/  IADD3 R192, P6, R34, R240.reuse, RZ ;  /* 0x000000f022c07210 */ /* 0x080fe40007fde0ff */
[-C--:B------:R-:W-:Y:S01]  /*1290*/  LEA.HI.X.SX32 R125, R28, R241.reuse, 0x1, P3 ;  /* 0x000000f11c7d7211 */ /* 0x080fe200018f0eff */
[----:B------:R-:W5:Y:S01]  /*12a0*/  LDG.E.U8 R203, desc[UR48][R202.64] ;  /* 0x00000030cacb7981 */ /* 0x000f62000c1e1100 */
[-C--:B------:R-:W-:Y:S02]  /*12b0*/  LEA.HI.X.SX32 R151, R16, R241.reuse, 0x1, P4 ;  /* 0x000000f110977211 */ /* 0x080fe400020f0eff */
[----:B------:R-:W-:Y:S01]  /*12c0*/  LEA.HI.X.SX32 R201, R18, R241, 0x1, P5 ;  /* 0x000000f112c97211 */ /* 0x000fe200028f0eff */
[----:B------:R-:W5:Y:S01]  /*12d0*/  LDG.E.U8 R122, desc[UR48][R122.64] ;  /* 0x000000307a7a7981 */ /* 0x000f62000c1e1100 */
[----:B------:R-:W-:-:S02]  /*12e0*/  IADD3 R188, P3, R42, R240, RZ ;  /* 0x000000f02abc7210 */ /* 0x000fc40007f7e0ff */
[-C--:B------:R-:W-:Y:S01]  /*12f0*/  LEA.HI.X.SX32 R115, R36, R241.reuse, 0x1, P0 ;  /* 0x000000f124737211 */ /* 0x080fe200000f0eff */
[----:B------:R-:W5:Y:S01]  /*1300*/  LDG.E.U8 R150, desc[UR48][R150.64] ;  /* 0x0000003096967981 */ /* 0x000f62000c1e1100 */
[-C--:B------:R-:W-:Y:S02]  /*1310*/  IADD3 R194, P4, R30, R240.reuse, RZ ;  /* 0x000000f01ec27210 */ /* 0x080fe40007f9e0ff */
        /* <DEDUP_REMOVED lines=15> */
[-C--:B------:R-:W-:Y:S01]  /*1410*/  LEA.HI.X.SX32 R109, R32, R241.reuse, 0x1, P5 ;  /* 0x000000f1206d7211 */ /* 0x080fe200028f0eff */
[----:B------:R-:W5:Y:S01]  /*1420*/  LDG.E.U8 R193, desc[UR48][R192.64] ;  /* 0x00000030c0c17981 */ /* 0x000f62000c1e1100 */
[-C--:B------:R-:W-:Y:S02]  /*1430*/  IADD3 R142, P3, R143, R240.reuse, RZ ;  /* 0x000000f08f8e7210 */ /* 0x080fe40007f7e0ff */
[-C--:B------:R-:W-:Y:S01]  /*1440*/  LEA.HI.X.SX32 R185, R181, R241.reuse, 0x1, P0 ;  /* 0x000000f1b5b97211 */ /* 0x080fe200000f0eff */
[----:B------:R-:W5:Y:S01]  /*1450*/  LDG.E.U8 R195, desc[UR48][R194.64] ;  /* 0x00000030c2c37981 */ /* 0x000f62000c1e1100 */
[-C--:B------:R-:W-:Y:S02]  /*1460*/  IADD3 R110, P4, R44, R240.reuse, RZ ;  /* 0x000000f02c6e7210 */ /* 0x080fe40007f9e0ff */
        /* <DEDUP_REMOVED lines=77> */
[-C--:B------:R-:W-:Y:S02]  /*1940*/  LEA.HI.X.SX32 R53, R53, R241.reuse, 0x1, P5 ;  /* 0x000000f135357211 */ /* 0x080fe400028f0eff */
        /* <DEDUP_REMOVED lines=24> */
[-C--:B------:R-:W-:Y:S01]  /*1ad0*/  LEA.HI.X.SX32 R29, R29, R241.reuse, 0x1, P1 ;  /* 0x000000f11d1d7211 */ /* 0x080fe200008f0eff */
[----:B------:R-:W5:Y:S01]  /*1ae0*/  LDG.E.U8 R89, desc[UR48][R88.64] ;  /* 0x0000003058597981 */ /* 0x000f62000c1e1100 */
[-C--:B------:R-:W-:Y:S02]  /*1af0*/  IADD3 R72, P0, R73, R240.reuse, RZ ;  /* 0x000000f049487210 */ /* 0x080fe40007f1e0ff */
        /* <DEDUP_REMOVED lines=15> */
[-C--:B------:R-:W-:Y:S01]  /*1bf0*/  IADD3 R74, P5, R41, R240.reuse, RZ ;  /* 0x000000f0294a7210 */ /* 0x080fe20007fbe0ff */
[----:B------:R-:W5:Y:S01]  /*1c00*/  LDG.E.U8 R83, desc[UR48][R82.64] ;  /* 0x0000003052537981 */ /* 0x000f62000c1e1100 */
[-C--:B------:R-:W-:Y:S02]  /*1c10*/  LEA.HI.X.SX32 R81, R77, R241.reuse, 0x1, P6 ;  /* 0x000000f14d517211 */ /* 0x080fe400030f0eff */
[----:B------:R-:W-:Y:S01]  /*1c20*/  LEA.HI.X.SX32 R79, R75, R241, 0x1, P1 ;  /* 0x000000f14b4f7211 */ /* 0x000fe200008f0eff */
[----:B------:R-:W5:Y:S01]  /*1c30*/  LDG.E.U8 R30, desc[UR48][R30.64] ;  /* 0x000000301e1e7981 */ /* 0x000f62000c1e1100 */
[-C--:B------:R-:W-:Y:S02]  /*1c40*/  IADD3 R68, P0, R69, R240.reuse, RZ ;  /* 0x000000f045447210 */ /* 0x080fe40007f1e0ff */
[-C--:B------:R-:W-:Y:S01]  /*1c50*/  IADD3 R16, P6, R71, R240.reuse, RZ ;  /* 0x000000f047107210 */ /* 0x080fe20007fde0ff */
[----:B------:R-:W5:Y:S01]  /*1c60*/  LDG.E.U8 R81, desc[UR48][R80.64] ;  /* 0x0000003050517981 */ /* 0x000f62000c1e1100 */
[----:B------:R-:W-:-:S02]  /*1c70*/  IADD3 R40, P1, R19, R240, RZ ;  /* 0x000000f013287210 */ /* 0x000fc40007f3e0ff */
[-C--:B------:R-:W-:Y:S01]  /*1c80*/  LEA.HI.X.SX32 R33, R33, R241.reuse, 0x1, P2 ;  /* 0x000000f121217211 */ /* 0x080fe200010f0eff */
[----:B------:R-:W5:Y:S01]  /*1c90*/  LDG.E.U8 R44, desc[UR48][R44.64] ;  /* 0x000000302c2c7981 */ /* 0x000f62000c1e1100 */
[----:B------:R-:W-:Y:S02]  /*1ca0*/  IADD3 R70, P2, R39, R240, RZ ;  /* 0x000000f027467210 */ /* 0x000fe40007f5e0ff */
[-C--:B------:R-:W-:Y:S01]  /*1cb0*/  LEA.HI.X.SX32 R77, R43, R241.reuse, 0x1, P3 ;  /* 0x000000f12b4d7211 */ /* 0x080fe200018f0eff */
[----:B------:R-:W5:Y:S01]  /*1cc0*/  LDG.E.U8 R79, desc[UR48][R78.64] ;  /* 0x000000304e4f7981 */ /* 0x000f62000c1e1100 */
[-C--:B------:R-:W-:Y:S02]  /*1cd0*/  LEA.HI.X.SX32 R43, R17, R241.reuse, 0x1, P4 ;  /* 0x000000f1112b7211 */ /* 0x080fe400020f0eff */
        /* <DEDUP_REMOVED lines=15> */
[-C--:B------:R-:W-:Y:S01]  /*1dd0*/  LEA.HI.X.SX32 R39, R21, R241.reuse, 0x1, P0 ;  /* 0x000000f115277211 */ /* 0x080fe200000f0eff */
        /* <DEDUP_REMOVED lines=28> */
[-C--:B------:R-:W-:Y:S02]  /*1fa0*/  IADD3 R54, P4, R55, R240.reuse, RZ ;  /* 0x000000f037367210 */ /* 0x080fe40007f9e0ff */
[-C--:B------:R-:W-:Y:S01]  /*1fb0*/  IADD3 R24, P5, R25, R240.reuse, RZ ;  /* 0x000000f019187210 */ /* 0x080fe20007fbe0ff */
[----:B------:R-:W5:Y:S01]  /*1fc0*/  LDG.E.U8 R63, desc[UR48][R62.64] ;  /* 0x000000303e3f7981 */ /* 0x000f62000c1e1100 */
[----:B--2---:R-:W-:-:S02]  /*1fd0*/  IADD3 R240, P6, R248, R240, RZ ;  /* 0x000000f0f8f07210 */ /* 0x004fc40007fde0ff */
[-C--:B------:R-:W-:Y:S01]  /*1fe0*/  LEA.HI.X.SX32 R59, R59, R241.reuse, 0x1, P0 ;  /* 0x000000f13b3b7211 */ /* 0x080fe200000f0eff */
[----:B------:R-:W2:Y:S01]  /*1ff0*/  LDG.E.U8 R31, desc[UR48][R22.64] ;  /* 0x00000030161f7981 */ /* 0x000ea2000c1e1100 */
[-C--:B------:R-:W-:Y:S02]  /*2000*/  LEA.HI.X.SX32 R11, R11, R241.reuse, 0x1, P1 ;  /* 0x000000f10b0b7211 */ /* 0x080fe400008f0eff */
[-C--:B------:R-:W-:Y:S01]  /*2010*/  LEA.HI.X.SX32 R57, R57, R241.reuse, 0x1, P2 ;  /* 0x000000f139397211 */ /* 0x080fe200010f0eff */
[----:B------:R-:W2:Y:S01]  /*2020*/  LDG.E.U8 R60, desc[UR48][R60.64] ;  /* 0x000000303c3c7981 */ /* 0x000ea2000c1e1100 */
[-C--:B------:R-:W-:Y:S02]  /*2030*/  LEA.HI.X.SX32 R9, R9, R241.reuse, 0x1, P3 ;  /* 0x000000f109097211 */ /* 0x080fe400018f0eff */
[-C--:B------:R-:W-:Y:S01]  /*2040*/  LEA.HI.X.SX32 R55, R55, R241.reuse, 0x1, P4 ;  /* 0x000000f137377211 */ /* 0x080fe200020f0eff */
[----:B------:R-:W2:Y:S01]  /*2050*/  LDG.E.U8 R41, desc[UR48][R34.64] ;  /* 0x0000003022297981 */ /* 0x000ea2000c1e1100 */
[----:B------:R-:W-:-:S02]  /*2060*/  LEA.HI.X.SX32 R25, R25, R241, 0x1, P5 ;  /* 0x000000f119197211 */ /* 0x000fc400028f0eff */
[----:B------:R-:W-:Y:S01]  /*2070*/  LEA.HI.X.SX32 R241, R248, R241, 0x1, P6 ;  /* 0x000000f1f8f17211 */ /* 0x000fe200030f0eff */
[----:B------:R-:W2:Y:S04]  /*2080*/  LDG.E.U8 R58, desc[UR48][R58.64] ;  /* 0x000000303a3a7981 */ /* 0x000ea8000c1e1100 */
[----:B------:R-:W2:Y:S04]  /*2090*/  LDG.E.U8 R43, desc[UR48][R10.64] ;  /* 0x000000300a2b7981 */ /* 0x000ea8000c1e1100 */
[----:B------:R-:W2:Y:S04]  /*20a0*/  LDG.E.U8 R56, desc[UR48][R56.64] ;  /* 0x0000003038387981 */ /* 0x000ea8000c1e1100 */
[----:B------:R0:W2:Y:S04]  /*20b0*/  LDG.E.U8 R39, desc[UR48][R8.64] ;  /* 0x0000003008277981 */ /* 0x0000a8000c1e1100 */
[----:B------:R-:W2:Y:S04]  /*20c0*/  LDG.E.U8 R54, desc[UR48][R54.64] ;  /* 0x0000003036367981 */ /* 0x000ea8000c1e1100 */
[----:B------:R1:W2:Y:S04]  /*20d0*/  LDG.E.U8 R24, desc[UR48][R24.64] ;  /* 0x0000003018187981 */ /* 0x0002a8000c1e1100 */
[----:B------:R-:W2:Y:S01]  /*20e0*/  LDG.E.U8 R241, desc[UR48][R240.64] ;  /* 0x00000030f0f17981 */ /* 0x000ea2000c1e1100 */
[----:B------:R-:W1:Y:S01]  /*20f0*/  S2UR UR4, SR_CgaCtaId ;  /* 0x00000000000479c3 */ /* 0x000e620000008800 */
[----:B---3--:R-:W-:-:S02]  /*2100*/  PRMT R3, R247, 0x3340, R3 ;  /* 0x00003340f7037816 */ /* 0x008fc40000000003 */
[----:B------:R-:W-:Y:S02]  /*2110*/  PRMT R246, R246, 0x3340, R7 ;  /* 0x00003340f6f67816 */ /* 0x000fe40000000007 */
[----:B----4-:R-:W-:Y:S02]  /*2120*/  PRMT R245, R245, 0x3340, R4 ;  /* 0x00003340f5f57816 */ /* 0x010fe40000000004 */
[----:B------:R-:W-:Y:S02]  /*2130*/  PRMT R4, R3, 0x5410, R246 ;  /* 0x0000541003047816 */ /* 0x000fe400000000f6 */
[----:B------:R-:W-:Y:S02]  /*2140*/  LOP3.LUT R3, R2, 0x7, RZ, 0xc0, !PT ;  /* 0x0000000702037812 */ /* 0x000fe400078ec0ff */
[----:B-----5:R-:W-:-:S03]  /*2150*/  PRMT R6, R244, 0x3340, R6 ;  /* 0x00003340f4067816 */ /* 0x020fc60000000006 */
[----:B------:R-:W-:Y:S01]  /*2160*/  IMAD R3, R0, 0x8, R3 ;  /* 0x0000000800037824 */ /* 0x000fe200078e0203 */
[----:B------:R-:W-:Y:S02]  /*2170*/  PRMT R243, R243, 0x3340, R5 ;  /* 0x00003340f3f37816 */ /* 0x000fe40000000005 */
[----:B------:R-:W-:Y:S01]  /*2180*/  PRMT R242, R242, 0x3340, R239 ;  /* 0x00003340f2f27816 */ /* 0x000fe200000000ef */
[----:B------:R-:W-:Y:S01]  /*2190*/  IMAD.SHL.U32 R3, R3, 0x10, RZ ;  /* 0x0000001003037824 */ /* 0x000fe200078e00ff */
[----:B------:R-:W-:Y:S02]  /*21a0*/  PRMT R7, R168, 0x3340, R237 ;  /* 0x00003340a8077816 */ /* 0x000fe400000000ed */
[----:B------:R-:W-:Y:S02]  /*21b0*/  PRMT R126, R126, 0x3340, R235 ;  /* 0x000033407e7e7816 */ /* 0x000fe400000000eb */
[----:B0-----:R-:W-:Y:S01]  /*21c0*/  PRMT R8, R166, 0x3340, R233 ;  /* 0x00003340a6087816 */ /* 0x001fe200000000e9 */
[----:B-1----:R-:W-:Y:S01]  /*21d0*/  ULEA UR29, UR4, UR29, 0x18 ;  /* 0x0000001d041d7291 */ /* 0x002fe2000f8ec03f */
[----:B------:R-:W-:-:S02]  /*21e0*/  PRMT R231, R116, 0x3340, R231 ;  /* 0x0000334074e77816 */ /* 0x000fc400000000e7 */
[----:B------:R-:W-:Y:S02]  /*21f0*/  PRMT R9, R164, 0x3340, R229 ;  /* 0x00003340a4097816 */ /* 0x000fe400000000e5 */
[----:B------:R-:W-:Y:S02]  /*2200*/  PRMT R106, R106, 0x3340, R227 ;  /* 0x000033406a6a7816 */ /* 0x000fe400000000e3 */
[----:B------:R-:W-:Y:S02]  /*2210*/  PRMT R10, R162, 0x3340, R225 ;  /* 0x00003340a20a7816 */ /* 0x000fe400000000e1 */
[----:B------:R-:W-:Y:S02]  /*2220*/  PRMT R223, R128, 0x3340, R223 ;  /* 0x0000334080df7816 */ /* 0x000fe400000000df */
[----:B------:R-:W-:Y:S02]  /*2230*/  PRMT R11, R160, 0x3340, R221 ;  /* 0x00003340a00b7816 */ /* 0x000fe400000000dd */
[----:B------:R-:W-:Y:S01]  /*2240*/  PRMT R130, R130, 0x3340, R219 ;  /* 0x0000334082827816 */ /* 0x000fe200000000db */
[----:B------:R-:W-:Y:S01]  /*2250*/  UISETP.GE.AND UP0, UPT, UR50, 0x1, UPT ;  /* 0x000000013200788c */ /* 0x000fe2000bf06270 */
[----:B------:R-:W-:-:S02]  /*2260*/  PRMT R5, R245, 0x5410, R6 ;  /* 0x00005410f5057816 */ /* 0x000fc40000000006 */
[----:B------:R-:W-:Y:S02]  /*2270*/  PRMT R6, R243, 0x5410, R242 ;  /* 0x00005410f3067816 */ /* 0x000fe400000000f2 */
[----:B------:R-:W-:Y:S02]  /*2280*/  PRMT R7, R7, 0x5410, R126 ;  /* 0x0000541007077816 */ /* 0x000fe4000000007e */
[----:B------:R-:W-:Y:S02]  /*2290*/  PRMT R8, R8, 0x5410, R231 ;  /* 0x0000541008087816 */ /* 0x000fe400000000e7 */
[----:B------:R-:W-:Y:S02]  /*22a0*/  PRMT R9, R9, 0x5410, R106 ;  /* 0x0000541009097816 */ /* 0x000fe4000000006a */
[----:B------:R-:W-:Y:S02]  /*22b0*/  PRMT R10, R10, 0x5410, R223 ;  /* 0x000054100a0a7816 */ /* 0x000fe400000000df */
        /* <DEDUP_REMOVED lines=8> */
[----:B------:R-:W-:Y:S01]  /*2340*/  PRMT R120, R120, 0x3340, R203 ;  /* 0x0000334078787816 */ /* 0x000fe200000000cb */
[----:B------:R0:W-:Y:S01]  /*2350*/  STS.128 [R3+UR29], R4 ;  /* 0x0000000403007988 */ /* 0x0001e20008000c1d */
        /* <DEDUP_REMOVED lines=9> */
[----:B------:R-:W-:-:S02]  /*23f0*/  LOP3.LUT R14, R3, 0x10, RZ, 0x3c, !PT ;  /* 0x00000010030e7812 */ /* 0x000fc400078e3cff */
[----:B------:R-:W-:Y:S02]  /*2400*/  PRMT R32, R144, 0x3340, R185 ;  /* 0x0000334090207816 */ /* 0x000fe400000000b9 */
[----:B------:R-:W-:Y:S01]  /*2410*/  PRMT R183, R112, 0x3340, R183 ;  /* 0x0000334070b77816 */ /* 0x000fe200000000b7 */
[----:B------:R1:W-:Y:S01]  /*2420*/  STS.128 [R14+UR29], R8 ;  /* 0x000000080e007988 */ /* 0x0003e20008000c1d */
[----:B------:R-:W-:Y:S02]  /*2430*/  PRMT R33, R142, 0x3340, R181 ;  /* 0x000033408e217816 */ /* 0x000fe400000000b5 */
[----:B------:R-:W-:Y:S02]  /*2440*/  PRMT R102, R102, 0x3340, R179 ;  /* 0x0000334066667816 */ /* 0x000fe400000000b3 */
[----:B------:R-:W-:Y:S02]  /*2450*/  PRMT R34, R140, 0x3340, R177 ;  /* 0x000033408c227816 */ /* 0x000fe400000000b1 */
[----:B------:R-:W-:-:S02]  /*2460*/  PLOP3.LUT P0, PT, PT, PT, UP0, 0x80, 0x0 ;  /* 0x000000000000781c */ /* 0x000fc40003f0f008 */
[----:B------:R-:W-:Y:S02]  /*2470*/  PRMT R35, R138, 0x3340, R173 ;  /* 0x000033408a237816 */ /* 0x000fe400000000ad */
[----:B------:R-:W-:Y:S02]  /*2480*/  PRMT R16, R16, 0x5410, R215 ;  /* 0x0000541010107816 */ /* 0x000fe400000000d7 */
[----:B------:R-:W-:Y:S02]  /*2490*/  PRMT R104, R104, 0x3340, R171 ;  /* 0x0000334068687816 */ /* 0x000fe400000000ab */
[----:B------:R-:W-:Y:S02]  /*24a0*/  PRMT R17, R17, 0x5410, R134 ;  /* 0x0000541011117816 */ /* 0x000fe40000000086 */
[----:B------:R-:W-:Y:S02]  /*24b0*/  PRMT R18, R18, 0x5410, R207 ;  /* 0x0000541012127816 */ /* 0x000fe400000000cf */
[----:B------:R-:W-:-:S02]  /*24c0*/  PRMT R19, R19, 0x5410, R120 ;  /* 0x0000541013137816 */ /* 0x000fc40000000078 */
[----:B------:R-:W-:Y:S02]  /*24d0*/  LOP3.LUT R25, R3, 0x20, RZ, 0x3c, !PT ;  /* 0x0000002003197812 */ /* 0x000fe400078e3cff */
[----:B------:R-:W-:Y:S02]  /*24e0*/  PRMT R20, R20, 0x5410, R199 ;  /* 0x0000541014147816 */ /* 0x000fe400000000c7 */
[----:B------:R-:W-:Y:S02]  /*24f0*/  PRMT R99, R136, 0x3340, R99 ;  /* 0x0000334088637816 */ /* 0x000fe40000000063 */
[----:B------:R-:W-:Y:S02]  /*2500*/  PRMT R21, R21, 0x5410, R124 ;  /* 0x0000541015157816 */ /* 0x000fe4000000007c */
[----:B------:R-:W-:Y:S02]  /*2510*/  PRMT R22, R22, 0x5410, R191 ;  /* 0x0000541016167816 */ /* 0x000fe400000000bf */
[----:B------:R-:W-:-:S02]  /*2520*/  PRMT R23, R23, 0x5410, R110 ;  /* 0x0000541017177816 */ /* 0x000fc4000000006e */
[----:B------:R-:W-:Y:S02]  /*2530*/  PRMT R100, R100, 0x3340, R97 ;  /* 0x0000334064647816 */ /* 0x000fe40000000061 */
[----:B------:R-:W-:Y:S02]  /*2540*/  LOP3.LUT R37, R3, 0x30, RZ, 0x3c, !PT ;  /* 0x0000003003257812 */ /* 0x000fe400078e3cff */
[----:B------:R-:W-:Y:S02]  /*2550*/  PRMT R52, R52, 0x3340, R95 ;  /* 0x0000334034347816 */ /* 0x000fe4000000005f */
[----:B------:R-:W-:Y:S02]  /*2560*/  PRMT R32, R32, 0x5410, R183 ;  /* 0x0000541020207816 */ /* 0x000fe400000000b7 */
[----:B------:R-:W-:Y:S02]  /*2570*/  PRMT R33, R33, 0x5410, R102 ;  /* 0x0000541021217816 */ /* 0x000fe40000000066 */
[----:B------:R-:W-:-:S02]  /*2580*/  PRMT R93, R12, 0x3340, R93 ;  /* 0x000033400c5d7816 */ /* 0x000fc4000000005d */
[----:B------:R-:W-:Y:S02]  /*2590*/  PRMT R34, R34, 0x5410, R175 ;  /* 0x0000541022227816 */ /* 0x000fe400000000af */
[----:B------:R-:W-:Y:S02]  /*25a0*/  PRMT R35, R35, 0x5410, R104 ;  /* 0x0000541023237816 */ /* 0x000fe40000000068 */
[----:B------:R-:W-:Y:S02]  /*25b0*/  PRMT R50, R50, 0x3340, R91 ;  /* 0x0000334032327816 */ /* 0x000fe4000000005b */
[----:B------:R-:W-:Y:S02]  /*25c0*/  LOP3.LUT R45, R3, 0x40, RZ, 0x3c, !PT ;  /* 0x00000040032d7812 */ /* 0x000fe400078e3cff */
[----:B------:R-:W-:Y:S02]  /*25d0*/  PRMT R100, R99, 0x5410, R100 ;  /* 0x0000541063647816 */ /* 0x000fe40000000064 */
[----:B------:R-:W-:-:S02]  /*25e0*/  PRMT R89, R26, 0x3340, R89 ;  /* 0x000033401a597816 */ /* 0x000fc40000000059 */
[----:B------:R-:W-:Y:S02]  /*25f0*/  PRMT R101, R52, 0x5410, R93 ;  /* 0x0000541034657816 */ /* 0x000fe4000000005d */
[----:B------:R-:W-:Y:S02]  /*2600*/  PRMT R102, R50, 0x5410, R89 ;  /* 0x0000541032667816 */ /* 0x000fe40000000059 */
[----:B------:R-:W-:Y:S02]  /*2610*/  PRMT R48, R48, 0x3340, R87 ;  /* 0x0000334030307816 */ /* 0x000fe40000000057 */
[C---:B0-----:R-:W-:Y:S02]  /*2620*/  LOP3.LUT R4, R3.reuse, 0x50, RZ, 0x3c, !PT ;  /* 0x0000005003047812 */ /* 0x041fe400078e3cff */
[----:B------:R-:W-:Y:S01]  /*2630*/  PRMT R85, R28, 0x3340, R85 ;  /* 0x000033401c557816 */ /* 0x000fe20000000055 */
[----:B------:R-:W-:Y:S01]  /*2640*/  STS.128 [R25+UR29], R16 ;  /* 0x0000001019007988 */ /* 0x000fe20008000c1d */
[----:B------:R-:W-:-:S02]  /*2650*/  LOP3.LUT R5, R3, 0x60, RZ, 0x3c, !PT ;  /* 0x0000006003057812 */ /* 0x000fc400078e3cff */
[----:B------:R-:W-:Y:S02]  /*2660*/  PRMT R103, R48, 0x5410, R85 ;  /* 0x0000541030677816 */ /* 0x000fe40000000055 */
[----:B------:R-:W-:Y:S01]  /*2670*/  PRMT R46, R46, 0x3340, R83 ;  /* 0x000033402e2e7816 */ /* 0x000fe20000000053 */
[----:B------:R-:W-:Y:S01]  /*2680*/  STS.128 [R37+UR29], R20 ;  /* 0x0000001425007988 */ /* 0x000fe20008000c1d */
[----:B------:R-:W-:Y:S02]  /*2690*/  LOP3.LUT R3, R3, 0x70, RZ, 0x3c, !PT ;  /* 0x0000007003037812 */ /* 0x000fe400078e3cff */
[----:B------:R-:W-:Y:S01]  /*26a0*/  PRMT R81, R30, 0x3340, R81 ;  /* 0x000033401e517816 */ /* 0x000fe20000000051 */
[----:B------:R-:W-:Y:S03]  /*26b0*/  STS.128 [R45+UR29], R32 ;  /* 0x000000202d007988 */ /* 0x000fe60008000c1d */
[----:B-1----:R-:W-:-:S02]  /*26c0*/  PRMT R8, R46, 0x5410, R81 ;  /* 0x000054102e087816 */ /* 0x002fc40000000051 */
[----:B------:R-:W-:Y:S02]  /*26d0*/  PRMT R9, R44, 0x3340, R79 ;  /* 0x000033402c097816 */ /* 0x000fe4000000004f */
[----:B------:R-:W-:-:S04]  /*26e0*/  PRMT R76, R13, 0x3340, R76 ;  /* 0x000033400d4c7816 */ /* 0x000fc8000000004c */
[----:B------:R-:W-:Y:S02]  /*26f0*/  PRMT R9, R9, 0x5410, R76 ;  /* 0x0000541009097816 */ /* 0x000fe4000000004c */
[----:B------:R-:W-:Y:S02]  /*2700*/  PRMT R10, R42, 0x3340, R75 ;  /* 0x000033402a0a7816 */ /* 0x000fe4000000004b */
[----:B------:R-:W-:-:S04]  /*2710*/  PRMT R15, R15, 0x3340, R72 ;  /* 0x000033400f0f7816 */ /* 0x000fc80000000048 */
[----:B------:R-:W-:Y:S02]  /*2720*/  PRMT R10, R10, 0x5410, R15 ;  /* 0x000054100a0a7816 */ /* 0x000fe4000000000f */
[----:B------:R-:W-:Y:S02]  /*2730*/  PRMT R11, R40, 0x3340, R71 ;  /* 0x00003340280b7816 */ /* 0x000fe40000000047 */
[----:B------:R-:W-:-:S04]  /*2740*/  PRMT R68, R27, 0x3340, R68 ;  /* 0x000033401b447816 */ /* 0x000fc80000000044 */
[----:B------:R-:W-:Y:S02]  /*2750*/  PRMT R11, R11, 0x5410, R68 ;  /* 0x000054100b0b7816 */ /* 0x000fe40000000044 */
[----:B------:R-:W-:Y:S01]  /*2760*/  PRMT R38, R38, 0x3340, R67 ;  /* 0x0000334026267816 */ /* 0x000fe20000000043 */
[----:B------:R0:W-:Y:S01]  /*2770*/  STS.128 [R4+UR29], R100 ;  /* 0x0000006404007988 */ /* 0x0001e20008000c1d */
[----:B------:R-:W-:-:S04]  /*2780*/  PRMT R29, R29, 0x3340, R64 ;  /* 0x000033401d1d7816 */ /* 0x000fc80000000040 */
[----:B------:R-:W-:Y:S02]  /*2790*/  PRMT R12, R38, 0x5410, R29 ;  /* 0x00005410260c7816 */ /* 0x000fe4000000001d */
[----:B------:R-:W-:Y:S02]  /*27a0*/  PRMT R13, R36, 0x3340, R63 ;  /* 0x00003340240d7816 */ /* 0x000fe4000000003f */
[----:B--2---:R-:W-:-:S04]  /*27b0*/  PRMT R60, R31, 0x3340, R60 ;  /* 0x000033401f3c7816 */ /* 0x004fc8000000003c */
[----:B------:R-:W-:Y:S02]  /*27c0*/  PRMT R13, R13, 0x5410, R60 ;  /* 0x000054100d0d7816 */ /* 0x000fe4000000003c */
[----:B------:R-:W-:Y:S02]  /*27d0*/  PRMT R14, R41, 0x3340, R58 ;  /* 0x00003340290e7816 */ /* 0x000fe4000000003a */
[----:B------:R-:W-:-:S04]  /*27e0*/  PRMT R43, R43, 0x3340, R56 ;  /* 0x000033402b2b7816 */ /* 0x000fc80000000038 */
[----:B------:R-:W-:Y:S02]  /*27f0*/  PRMT R14, R14, 0x5410, R43 ;  /* 0x000054100e0e7816 */ /* 0x000fe4000000002b */
[----:B------:R-:W-:Y:S02]  /*2800*/  PRMT R39, R39, 0x3340, R54 ;  /* 0x0000334027277816 */ /* 0x000fe40000000036 */
[----:B------:R-:W-:-:S04]  /*2810*/  PRMT R24, R24, 0x3340, R241 ;  /* 0x0000334018187816 */ /* 0x000fc800000000f1 */
[----:B------:R-:W-:Y:S01]  /*2820*/  PRMT R15, R39, 0x5410, R24 ;  /* 0x00005410270f7816 */ /* 0x000fe20000000018 */
[----:B------:R1:W-:Y:S01]  /*2830*/  STS.128 [R5+UR29], R8 ;  /* 0x0000000805007988 */ /* 0x0003e20008000c1d */
[----:B------:R-:W-:-:S03]  /*2840*/  IMAD.MOV.U32 R191, RZ, RZ, 0x3f800000 ;  /* 0x3f800000ffbf7424 */ /* 0x000fc600078e00ff */
[----:B------:R1:W-:Y:S01]  /*2850*/  STS.128 [R3+UR29], R12 ;  /* 0x0000000c03007988 */ /* 0x0003e20008000c1d */
[----:B------:R-:W-:Y:S01]  /*2860*/  IMAD.MOV.U32 R163, RZ, RZ, -0x800000 ;  /* 0xff800000ffa37424 */ /* 0x000fe200078e00ff */
[----:B------:R-:W-:Y:S01]  /*2870*/  CS2R R88, SRZ ;  /* 0x0000000000587805 */ /* 0x000fe2000001ff00 */
[----:B------:R-:W-:Y:S01]  /*2880*/  IMAD.MOV.U32 R162, RZ, RZ, -0x800000 ;  /* 0xff800000ffa27424 */ /* 0x000fe200078e00ff */
[----:B------:R-:W-:Y:S01]  /*2890*/  CS2R R90, SRZ ;  /* 0x00000000005a7805 */ /* 0x000fe2000001ff00 */
[----:B------:R-:W-:Y:S01]  /*28a0*/  IMAD.MOV.U32 R161, RZ, RZ, -0x800000 ;  /* 0xff800000ffa17424 */ /* 0x000fe200078e00ff */
[----:B------:R-:W-:Y:S01]  /*28b0*/  CS2R R92, SRZ ;  /* 0x00000000005c7805 */ /* 0x000fe2000001ff00 */
[----:B------:R-:W-:Y:S01]  /*28c0*/  IMAD.MOV.U32 R160, RZ, RZ, -0x800000 ;  /* 0xff800000ffa07424 */ /* 0x000fe200078e00ff */
[----:B------:R-:W-:Y:S01]  /*28d0*/  CS2R R94, SRZ ;  /* 0x00000000005e7805 */ /* 0x000fe2000001ff00 */
[----:B------:R-:W-:Y:S01]  /*28e0*/  IMAD.MOV.U32 R192, RZ, RZ, 0x3f800000 ;  /* 0x3f800000ffc07424 */ /* 0x000fe200078e00ff */
[----:B------:R-:W-:Y:S01]  /*28f0*/  CS2R R96, SRZ ;  /* 0x0000000000607805 */ /* 0x000fe2000001ff00 */
[----:B------:R-:W-:Y:S01]  /*2900*/  IMAD.MOV.U32 R193, RZ, RZ, 0x3f800000 ;  /* 0x3f800000ffc17424 */ /* 0x000fe200078e00ff */
[----:B------:R-:W-:Y:S01]  /*2910*/  CS2R R98, SRZ ;  /* 0x0000000000627805 */ /* 0x000fe2000001ff00 */
[----:B------:R-:W-:Y:S01]  /*2920*/  IMAD.MOV.U32 R194, RZ, RZ, 0x3f800000 ;  /* 0x3f800000ffc27424 */ /* 0x000fe200078e00ff */
[----:B0-----:R-:W-:-:S02]  /*2930*/  CS2R R100, SRZ ;  /* 0x0000000000647805 */ /* 0x001fc4000001ff00 */
[----:B------:R-:W-:Y:S02]  /*2940*/  CS2R R102, SRZ ;  /* 0x0000000000667805 */ /* 0x000fe4000001ff00 */
[----:B------:R-:W-:Y:S02]  /*2950*/  CS2R R104, SRZ ;  /* 0x0000000000687805 */ /* 0x000fe4000001ff00 */
[----:B------:R-:W-:Y:S02]  /*2960*/  CS2R R106, SRZ ;  /* 0x00000000006a7805 */ /* 0x000fe4000001ff00 */
[----:B------:R-:W-:Y:S02]  /*2970*/  CS2R R108, SRZ ;  /* 0x00000000006c7805 */ /* 0x000fe4000001ff00 */
[----:B------:R-:W-:Y:S02]  /*2980*/  CS2R R110, SRZ ;  /* 0x00000000006e7805 */ /* 0x000fe4000001ff00 */
[----:B------:R-:W-:-:S02]  /*2990*/  CS2R R112, SRZ ;  /* 0x0000000000707805 */ /* 0x000fc4000001ff00 */
        /* <DEDUP_REMOVED lines=50> */
[----:B------:R-:W-:Y:S01]  /*2cc0*/  CS2R R86, SRZ ;  /* 0x0000000000567805 */ /* 0x000fe2000001ff00 */
[----:B-1----:R-:W-:Y:S06]  /*2cd0*/  @!P0 BRA `(.L_x_0) ;  /* 0x0000004c00948947 */ /* 0x002fec0003800000 */
[----:B------:R-:W0:Y:S01]  /*2ce0*/  LDC R21, c[0x0][0x268] ;  /* 0x00009a00ff157b82 */ /* 0x000e220000000800 */
[--C-:B------:R-:W-:Y:S01]  /*2cf0*/  SHF.R.U32.HI R3, RZ, 0x5, R2.reuse ;  /* 0x00000005ff037819 */ /* 0x100fe20000011602 */
[----:B------:R-:W-:Y:S01]  /*2d00*/  ULDC.64 UR18, c[0x0][0x260] ;  /* 0x0000980000127ab9 */ /* 0x000fe20000000a00 */
[C---:B------:R-:W-:Y:S01]  /*2d10*/  LOP3.LUT R8, R2.reuse, 0x1c, RZ, 0xc0, !PT ;  /* 0x0000001c02087812 */ /* 0x040fe200078ec0ff */
[----:B------:R-:W-:Y:S01]  /*2d20*/  UIMAD UR18, UR28, UR18, URZ ;  /* 0x000000121c1272a4 */ /* 0x000fe2000f8e023f */
[----:B------:R-:W-:Y:S01]  /*2d30*/  SGXT.U32 R3, R3, 0x2 ;  /* 0x000000020303781a */ /* 0x000fe20000000000 */
[----:B------:R-:W-:Y:S01]  /*2d40*/  ULDC.64 UR16, c[0x0][0x250] ;  /* 0x0000940000107ab9 */ /* 0x000fe20000000a00 */
[----:B------:R-:W-:Y:S01]  /*2d50*/  ULDC UR4, c[0x0][0x258] ;  /* 0x0000960000047ab9 */ /* 0x000fe20000000800 */
[----:B------:R-:W1:Y:S01]  /*2d60*/  LDC.64 R18, c[0x0][0x220] ;  /* 0x00008800ff127b82 */ /* 0x000e620000000a00 */
[----:B------:R-:W-:Y:S01]  /*2d70*/  USHF.R.S32.HI UR5, URZ, 0x1f, UR18 ;  /* 0x0000001f3f057899 */ /* 0x000fe20008011412 */
[C---:B------:R-:W-:Y:S01]  /*2d80*/  LOP3.LUT P1, RZ, R2.reuse, 0x2, RZ, 0xc0, !PT ;  /* 0x0000000202ff7812 */ /* 0x040fe2000782c0ff */
[----:B------:R-:W-:Y:S01]  /*2d90*/  UIMAD UR16, UR28, UR16, URZ ;  /* 0x000000101c1072a4 */ /* 0x000fe2000f8e023f */
[----:B------:R-:W-:Y:S01]  /*2da0*/  LOP3.LUT P0, RZ, R2, 0x1, RZ, 0xc0, !PT ;  /* 0x0000000102ff7812 */ /* 0x000fe2000780c0ff */
[----:B------:R-:W-:Y:S01]  /*2db0*/  ULDC.64 UR6, c[0x0][0x218] ;  /* 0x0000860000067ab9 */ /* 0x000fe20000000a00 */
[----:B------:R-:W-:Y:S01]  /*2dc0*/  SHF.R.U32.HI R188, RZ, 0x1, R2 ;  /* 0x00000001ffbc7819 */ /* 0x000fe20000011602 */
[----:B------:R-:W-:Y:S01]  /*2dd0*/  USHF.L.U32 UR15, UR17, 0x1, URZ ;  /* 0x00000001110f7899 */ /* 0x000fe2000800063f */
[----:B------:R-:W-:Y:S01]  /*2de0*/  IMAD.MOV.U32 R186, RZ, RZ, 0x5410 ;  /* 0x00005410ffba7424 */ /* 0x000fe200078e00ff */
[----:B------:R-:W-:Y:S01]  /*2df0*/  USHF.L.U32 UR23, UR17, 0x3, URZ ;  /* 0x0000000311177899 */ /* 0x000fe2000800063f */
[----:B------:R-:W-:Y:S01]  /*2e00*/  IMAD.U32 R189, RZ, RZ, UR16 ;  /* 0x00000010ffbd7e24 */ /* 0x000fe2000f8e00ff */
[----:B------:R-:W-:Y:S01]  /*2e10*/  SGXT.U32 R188, R188, 0x1 ;  /* 0x00000001bcbc781a */ /* 0x000fe20000000000 */
[----:B------:R-:W-:Y:S01]  /*2e20*/  IMAD.MOV.U32 R185, RZ, RZ, 0x7632 ;  /* 0x00007632ffb97424 */ /* 0x000fe200078e00ff */
[----:B------:R-:W-:Y:S01]  /*2e30*/  UIMAD UR20, UR17, 0x5, URZ ;  /* 0x00000005111478a4 */ /* 0x000fe2000f8e023f */
[----:B------:R-:W-:Y:S01]  /*2e40*/  SEL R186, R186, 0x1054, !P1 ;  /* 0x00001054baba7807 */ /* 0x000fe20004800000 */
[----:B------:R-:W-:Y:S01]  /*2e50*/  UIMAD UR24, UR17, 0x9, URZ ;  /* 0x00000009111878a4 */ /* 0x000fe2000f8e023f */
[----:B0-----:R-:W-:Y:S01]  /*2e60*/  IMAD R4, R3, R21, RZ ;  /* 0x0000001503047224 */ /* 0x001fe200078e02ff */
[C---:B------:R-:W-:Y:S01]  /*2e70*/  LOP3.LUT R3, R2.reuse, 0x1, RZ, 0xc0, !PT ;  /* 0x0000000102037812 */ /* 0x040fe200078ec0ff */
[----:B------:R-:W-:Y:S01]  /*2e80*/  UIMAD UR21, UR17, 0x6, URZ ;  /* 0x00000006111578a4 */ /* 0x000fe2000f8e023f */
[----:B------:R-:W-:Y:S01]  /*2e90*/  SEL R185, R185, 0x3276, !P1 ;  /* 0x00003276b9b97807 */ /* 0x000fe20004800000 */
[----:B------:R-:W-:Y:S01]  /*2ea0*/  IMAD R5, R21, 0x4, R4 ;  /* 0x0000000415057824 */ /* 0x000fe200078e0204 */
[----:B------:R-:W-:Y:S01]  /*2eb0*/  UIMAD UR22, UR17, 0x7, URZ ;  /* 0x00000007111678a4 */ /* 0x000fe2000f8e023f */
[----:B------:R-:W-:Y:S01]  /*2ec0*/  IMAD R13, R3, 0x2, R8 ;  /* 0x00000002030d7824 */ /* 0x000fe200078e0208 */
[----:B------:R-:W-:Y:S01]  /*2ed0*/  LOP3.LUT R3, R2, 0x1f, RZ, 0xc0, !PT ;  /* 0x0000001f02037812 */ /* 0x000fe200078ec0ff */
[----:B------:R-:W-:Y:S01]  /*2ee0*/  IMAD R2, R0, UR4, RZ ;  /* 0x0000000400027c24 */ /* 0x000fe2000f8e02ff */
[----:B------:R-:W-:Y:S01]  /*2ef0*/  USHF.R.S32.HI UR4, URZ, 0x1f, UR16 ;  /* 0x0000001f3f047899 */ /* 0x000fe20008011410 */
[----:B------:R-:W-:Y:S01]  /*2f00*/  IMAD R6, R21, 0x4, R5 ;  /* 0x0000000415067824 */ /* 0x000fe200078e0205 */
[----:B------:R-:W-:Y:S01]  /*2f10*/  LOP3.LUT R188, R13, R188, RZ, 0xfc, !PT ;  /* 0x000000bc0dbc7212 */ /* 0x000fe200078efcff */
[----:B------:R-:W-:Y:S01]  /*2f20*/  IMAD R3, R3, UR19, RZ ;  /* 0x0000001303037c24 */ /* 0x000fe2000f8e02ff */
[----:B------:R-:W-:Y:S01]  /*2f30*/  IADD3 R189, P2, P3, R2, UR6, R189 ;  /* 0x0000000602bd7c10 */ /* 0x000fe2000fb5e0bd */
[----:B------:R-:W-:Y:S01]  /*2f40*/  IMAD R7, R21, 0x4, R6 ;  /* 0x0000000415077824 */ /* 0x000fe200078e0206 */
[----:B------:R-:W-:Y:S01]  /*2f50*/  SHF.R.S32.HI R190, RZ, 0x1f, R2 ;  /* 0x0000001fffbe7819 */ /* 0x000fe20000011402 */
[----:B------:R-:W-:Y:S01]  /*2f60*/  IMAD.U32 R15, RZ, RZ, UR4 ;  /* 0x00000004ff0f7e24 */ /* 0x000fe2000f8e00ff */
[----:B-1----:R-:W-:Y:S01]  /*2f70*/  IADD3 R17, P4, P5, R3, UR18, R18 ;  /* 0x0000001203117c10 */ /* 0x002fe2000fd9e012 */
[C---:B------:R-:W-:Y:S01]  /*2f80*/  IMAD R8, R21.reuse, 0x4, R7 ;  /* 0x0000000415087824 */ /* 0x040fe200078e0207 */
[----:B------:R-:W-:Y:S01]  /*2f90*/  SHF.R.S32.HI R16, RZ, 0x1f, R3 ;  /* 0x0000001fff107819 */ /* 0x000fe20000011403 */
[----:B------:R-:W-:Y:S01]  /*2fa0*/  USHF.L.U32 UR18, UR17, 0x2, URZ ;  /* 0x0000000211127899 */ /* 0x000fe2000800063f */
[----:B------:R-:W-:Y:S01]  /*2fb0*/  IADD3.X R190, R190, UR7, R15, P2, P3 ;  /* 0x00000007bebe7c10 */ /* 0x000fe200097e640f */
[C---:B------:R-:W-:Y:S01]  /*2fc0*/  IMAD R9, R21.reuse, 0x4, R8 ;  /* 0x0000000415097824 */ /* 0x040fe200078e0208 */
[----:B------:R-:W-:Y:S01]  /*2fd0*/  IADD3.X R19, R16, UR5, R19, P4, P5 ;  /* 0x0000000510137c10 */ /* 0x000fe2000a7ea413 */
[----:B------:R-:W-:Y:S01]  /*2fe0*/  UIMAD UR30, UR17, 0xd, URZ ;  /* 0x0000000d111e78a4 */ /* 0x000fe2000f8e023f */
[-C--:B------:R-:W-:Y:S01]  /*2ff0*/  IADD3 R16, P4, R4, R17.reuse, RZ ;  /* 0x0000001104107210 */ /* 0x080fe20007f9e0ff */
[----:B------:R-:W-:Y:S01]  /*3000*/  IMAD R10, R21, 0x4, R9 ;  /* 0x00000004150a7824 */ /* 0x000fe200078e0209 */
[CC--:B------:R-:W-:Y:S01]  /*3010*/  IADD3 R15, P2, R5.reuse, R17.reuse, RZ ;  /* 0x00000011050f7210 */ /* 0x0c0fe20007f5e0ff */
[----:B------:R-:W-:Y:S01]  /*3020*/  UIMAD UR25, UR17, 0xa, URZ ;  /* 0x0000000a111978a4 */ /* 0x000fe2000f8e023f */
[C---:B------:R-:W-:Y:S01]  /*3030*/  IADD3 R18, P3, R6.reuse, R17, RZ ;  /* 0x0000001106127210 */ /* 0x040fe20007f7e0ff */
[----:B------:R0:W-:Y:S01]  /*3040*/  STL [R1+0x74], R16 ;  /* 0x0000741001007387 */ /* 0x0001e20000100800 */
[-C--:B------:R-:W-:Y:S01]  /*3050*/  LEA.HI.X.SX32 R5, R5, R19.reuse, 0x1, P2 ;  /* 0x0000001305057211 */ /* 0x080fe200010f0eff */
[----:B------:R-:W-:Y:S01]  /*3060*/  IMAD R11, R21, 0x4, R10 ;  /* 0x00000004150b7824 */ /* 0x000fe200078e020a */
[-C--:B------:R-:W-:Y:S01]  /*3070*/  LEA.HI.X.SX32 R6, R6, R19.reuse, 0x1, P3 ;  /* 0x0000001306067211 */ /* 0x080fe200018f0eff */
[----:B------:R-:W-:Y:S01]  /*3080*/  UIMAD UR31, UR17, 0xe, URZ ;  /* 0x0000000e111f78a4 */ /* 0x000fe2000f8e023f */
[----:B------:R-:W-:Y:S01]  /*3090*/  IADD3 R184, P1, R189, UR15, RZ ;  /* 0x0000000fbdb87c10 */ /* 0x000fe2000ff3e0ff */
[C---:B------:R-:W-:Y:S01]  /*30a0*/  IMAD R12, R21.reuse, 0x4, R11 ;  /* 0x00000004150c7824 */ /* 0x040fe200078e020b */
[----:B------:R-:W-:Y:S01]  /*30b0*/  UIMAD UR26, UR17, 0xb, URZ ;  /* 0x0000000b111a78a4 */ /* 0x000fe2000f8e023f */
[----:B------:R-:W-:Y:S01]  /*30c0*/  IMAD.U32 R155, RZ, RZ, UR24 ;  /* 0x00000018ff9b7e24 */ /* 0x000fe2000f8e00ff */
[----:B------:R-:W-:Y:S01]  /*30d0*/  UIMAD UR32, UR17, 0xf, URZ ;  /* 0x0000000f112078a4 */ /* 0x000fe2000f8e023f */
[----:B0-----:R-:W-:Y:S01]  /*30e0*/  LEA.HI.X.SX32 R16, R4, R19, 0x1, P4 ;  /* 0x0000001304107211 */ /* 0x001fe200020f0eff */
[C---:B------:R-:W-:Y:S01]  /*30f0*/  IMAD R13, R21.reuse, 0x4, R12 ;  /* 0x00000004150d7824 */ /* 0x040fe200078e020c */
[----:B------:R-:W-:Y:S01]  /*3100*/  UIMAD UR35, UR17, 0x12, URZ ;  /* 0x00000012112378a4 */ /* 0x000fe2000f8e023f */
[----:B------:R-:W-:Y:S01]  /*3110*/  IMAD.U32 R217, RZ, RZ, UR30 ;  /* 0x0000001effd97e24 */ /* 0x000fe2000f8e00ff */
[----:B------:R-:W-:Y:S01]  /*3120*/  UIMAD UR27, UR17, 0xc, URZ ;  /* 0x0000000c111b78a4 */ /* 0x000fe2000f8e023f */
[----:B------:R0:W-:Y:S01]  /*3130*/  STL [R1+0x70], R16 ;  /* 0x0000701001007387 */ /* 0x0001e20000100800 */
[C---:B------:R-:W-:Y:S01]  /*3140*/  IMAD R14, R21.reuse, 0x4, R13 ;  /* 0x00000004150e7824 */ /* 0x040fe200078e020d */
[----:B------:R-:W-:Y:S01]  /*3150*/  USHF.L.U32 UR33, UR17, 0x4, URZ ;  /* 0x0000000411217899 */ /* 0x000fe2000800063f */
[----:B------:R-:W-:Y:S01]  /*3160*/  IMAD.U32 R157, RZ, RZ, UR25 ;  /* 0x00000019ff9d7e24 */ /* 0x000fe2000f8e00ff */
[----:B------:R1:W-:Y:S01]  /*3170*/  STL [R1+0x7c], R15 ;  /* 0x00007c0f01007387 */ /* 0x0003e20000100800 */
[C---:B------:R-:W-:Y:S01]  /*3180*/  IMAD R2, R21.reuse, 0x4, R14 ;  /* 0x0000000415027824 */ /* 0x040fe200078e020e */
[----:B------:R-:W-:Y:S01]  /*3190*/  UIMAD UR36, UR17, 0x13, URZ ;  /* 0x00000013112478a4 */ /* 0x000fe2000f8e023f */
[----:B------:R-:W-:Y:S01]  /*31a0*/  IMAD.U32 R153, RZ, RZ, UR31 ;  /* 0x0000001fff997e24 */ /* 0x000fe2000f8e00ff */
[----:B------:R-:W-:Y:S01]  /*31b0*/  STL [R1+0x84], R18 ;  /* 0x0000841201007387 */ /* 0x000fe20000100800 */
[----:B------:R-:W-:Y:S01]  /*31c0*/  IMAD R3, R21, 0x4, R2 ;  /* 0x0000000415037824 */ /* 0x000fe200078e0202 */
[----:B0-----:R-:W-:Y:S01]  /*31d0*/  IADD3 R16, P4, R7, R17, RZ ;  /* 0x0000001107107210 */ /* 0x001fe20007f9e0ff */
[----:B------:R-:W-:Y:S01]  /*31e0*/  IMAD.U32 R159, RZ, RZ, UR26 ;  /* 0x0000001aff9f7e24 */ /* 0x000fe2000f8e00ff */
[----:B------:R-:W-:Y:S01]  /*31f0*/  UIMAD UR34, UR17, 0x11, URZ ;  /* 0x00000011112278a4 */ /* 0x000fe2000f8e023f */
[----:B------:R-:W-:Y:S01]  /*3200*/  IMAD R4, R21, 0x4, R3 ;  /* 0x0000000415047824 */ /* 0x000fe200078e0203 */
[----:B------:R-:W-:Y:S01]  /*3210*/  LEA.HI.X.SX32 R7, R7, R19, 0x1, P4 ;  /* 0x0000001307077211 */ /* 0x000fe200020f0eff */
[----:B------:R0:W-:Y:S01]  /*3220*/  STL [R1+0x8c], R16 ;  /* 0x00008c1001007387 */ /* 0x0001e20000100800 */
[----:B------:R-:W-:Y:S01]  /*3230*/  UIMAD UR37, UR17, 0x14, URZ ;  /* 0x00000014112578a4 */ /* 0x000fe2000f8e023f */
[C---:B-1----:R-:W-:Y:S01]  /*3240*/  IMAD R15, R21.reuse, 0x4, R4 ;  /* 0x00000004150f7824 */ /* 0x042fe200078e0204 */
[----:B------:R-:W-:Y:S01]  /*3250*/  UIMAD UR38, UR17, 0x15, URZ ;  /* 0x00000015112678a4 */ /* 0x000fe2000f8e023f */
[----:B------:R1:W-:Y:S01]  /*3260*/  STL [R1+0x78], R5 ;  /* 0x0000780501007387 */ /* 0x0003e20000100800 */
[----:B------:R-:W-:Y:S01]  /*3270*/  IMAD.U32 R223, RZ, RZ, UR32 ;  /* 0x00000020ffdf7e24 */ /* 0x000fe2000f8e00ff */
[----:B------:R-:W-:Y:S01]  /*3280*/  UIMAD UR39, UR17, 0x16, URZ ;  /* 0x00000016112778a4 */ /* 0x000fe2000f8e023f */
[----:B------:R-:W-:Y:S01]  /*3290*/  IMAD.U32 R213, RZ, RZ, UR27 ;  /* 0x0000001bffd57e24 */ /* 0x000fe2000f8e00ff */
[----:B------:R2:W-:Y:S01]  /*32a0*/  STL [R1+0x80], R6 ;  /* 0x0000800601007387 */ /* 0x0005e20000100800 */
[----:B------:R-:W-:Y:S01]  /*32b0*/  IMAD.U32 R225, RZ, RZ, UR33 ;  /* 0x00000021ffe17e24 */ /* 0x000fe2000f8e00ff */
[-C--:B0-----:R-:W-:Y:S01]  /*32c0*/  IADD3 R16, P4, R10, R17.reuse, RZ ;  /* 0x000000110a107210 */ /* 0x081fe20007f9e0ff */
[----:B------:R-:W-:Y:S01]  /*32d0*/  IMAD.U32 R229, RZ, RZ, UR34 ;  /* 0x00000022ffe57e24 */ /* 0x000fe2000f8e00ff */
[----:B------:R0:W-:Y:S01]  /*32e0*/  STL [R1+0x88], R7 ;  /* 0x0000880701007387 */ /* 0x0001e20000100800 */
[----:B------:R-:W-:Y:S01]  /*32f0*/  UIMAD UR40, UR17, 0x17, URZ ;  /* 0x00000017112878a4 */ /* 0x000fe2000f8e023f */
[----:B-1----:R-:W-:Y:S01]  /*3300*/  IMAD R5, R21, 0x4, R15 ;  /* 0x0000000415057824 */ /* 0x002fe200078e020f */
[----:B------:R-:W-:Y:S01]  /*3310*/  UIMAD UR41, UR17, 0x18, URZ ;  /* 0x00000018112978a4 */ /* 0x000fe2000f8e023f */
[----:B------:R-:W-:Y:S01]  /*3320*/  IMAD.U32 R87, RZ, RZ, UR35 ;  /* 0x00000023ff577e24 */ /* 0x000fe2000f8e00ff */
[----:B------:R-:W-:Y:S01]  /*3330*/  UIMAD UR42, UR17, 0x19, URZ ;  /* 0x00000019112a78a4 */ /* 0x000fe2000f8e023f */
[CC--:B--2---:R-:W-:Y:S01]  /*3340*/  IADD3 R6, P2, R8.reuse, R17.reuse, RZ ;  /* 0x0000001108067210 */ /* 0x0c4fe20007f5e0ff */
[----:B------:R-:W-:Y:S01]  /*3350*/  IMAD.U32 R85, RZ, RZ, UR36 ;  /* 0x00000024ff557e24 */ /* 0x000fe2000f8e00ff */
[----:B------:R-:W-:Y:S01]  /*3360*/  UIMAD UR43, UR17, 0x1a, URZ ;  /* 0x0000001a112b78a4 */ /* 0x000fe2000f8e023f */
[----:B------:R-:W-:Y:S01]  /*3370*/  IMAD.U32 R83, RZ, RZ, UR37 ;  /* 0x00000025ff537e24 */ /* 0x000fe2000f8e00ff */
[----:B0-----:R-:W-:Y:S01]  /*3380*/  IADD3 R7, P3, R9, R17, RZ ;  /* 0x0000001109077210 */ /* 0x001fe20007f7e0ff */
[----:B------:R0:W-:Y:S01]  /*3390*/  STL [R1+0x94], R6 ;  /* 0x0000940601007387 */ /* 0x0001e20000100800 */
[----:B------:R-:W-:Y:S01]  /*33a0*/  IMAD.U32 R81, RZ, RZ, UR38 ;  /* 0x00000026ff517e24 */ /* 0x000fe2000f8e00ff */
[----:B------:R-:W-:Y:S01]  /*33b0*/  UIMAD UR44, UR17, 0x1b, URZ ;  /* 0x0000001b112c78a4 */ /* 0x000fe2000f8e023f */
[----:B------:R-:W-:Y:S01]  /*33c0*/  IMAD.U32 R79, RZ, RZ, UR39 ;  /* 0x00000027ff4f7e24 */ /* 0x000fe2000f8e00ff */
[----:B------:R1:W-:Y:S01]  /*33d0*/  STL [R1+0x9c], R7 ;  /* 0x00009c0701007387 */ /* 0x0003e20000100800 */
[----:B------:R-:W-:Y:S01]  /*33e0*/  IMAD.U32 R77, RZ, RZ, UR40 ;  /* 0x00000028ff4d7e24 */ /* 0x000fe2000f8e00ff */
[----:B------:R-:W-:Y:S01]  /*33f0*/  UIMAD UR45, UR17, 0x1c, URZ ;  /* 0x0000001c112d78a4 */ /* 0x000fe2000f8e023f */
[----:B------:R-:W-:Y:S01]  /*3400*/  IMAD.U32 R75, RZ, RZ, UR41 ;  /* 0x00000029ff4b7e24 */ /* 0x000fe2000f8e00ff */
[----:B------:R-:W-:Y:S01]  /*3410*/  STL [R1+0xa4], R16 ;  /* 0x0000a41001007387 */ /* 0x000fe20000100800 */
[----:B------:R-:W-:Y:S01]  /*3420*/  UIMAD UR46, UR17, 0x1d, URZ ;  /* 0x0000001d112e78a4 */ /* 0x000fe2000f8e023f */
[----:B0-----:R-:W-:Y:S01]  /*3430*/  IMAD R6, R21, 0x4, R5 ;  /* 0x0000000415067824 */ /* 0x001fe200078e0205 */
[----:B------:R-:W-:Y:S01]  /*3440*/  UIMAD UR47, UR17, 0x1e, URZ ;  /* 0x0000001e112f78a4 */ /* 0x000fe2000f8e023f */
[----:B------:R-:W-:Y:S01]  /*3450*/  IMAD.U32 R73, RZ, RZ, UR42 ;  /* 0x0000002aff497e24 */ /* 0x000fe2000f8e00ff */
[----:B------:R-:W-:Y:S01]  /*3460*/  UIMAD UR51, UR17, 0x1f, URZ ;  /* 0x0000001f113378a4 */ /* 0x000fe2000f8e023f */
[-C--:B-1----:R-:W-:Y:S01]  /*3470*/  LEA.HI.X.SX32 R7, R8, R19.reuse, 0x1, P2 ;  /* 0x0000001308077211 */ /* 0x082fe200010f0eff */
[----:B------:R-:W-:Y:S01]  /*3480*/  IMAD.U32 R71, RZ, RZ, UR43 ;  /* 0x0000002bff477e24 */ /* 0x000fe2000f8e00ff */
[-C--:B------:R-:W-:Y:S01]  /*3490*/  LEA.HI.X.SX32 R8, R9, R19.reuse, 0x1, P3 ;  /* 0x0000001309087211 */ /* 0x080fe200018f0eff */
[----:B------:R-:W-:Y:S01]  /*34a0*/  IMAD.U32 R68, RZ, RZ, UR45 ;  /* 0x0000002dff447e24 */ /* 0x000fe2000f8e00ff */
[----:B------:R-:W-:Y:S01]  /*34b0*/  LEA.HI.X.SX32 R9, R10, R19, 0x1, P4 ;  /* 0x000000130a097211 */ /* 0x000fe200020f0eff */
[----:B------:R0:W-:Y:S01]  /*34c0*/  STL [R1+0x90], R7 ;  /* 0x0000900701007387 */ /* 0x0001e20000100800 */
[-C--:B------:R-:W-:Y:S01]  /*34d0*/  IADD3 R10, P4, R13, R17.reuse, RZ ;  /* 0x000000110d0a7210 */ /* 0x080fe20007f9e0ff */
[----:B------:R-:W-:Y:S01]  /*34e0*/  UIADD3 UR9, UR29, 0x4000, URZ ;  /* 0x000040001d097890 */ /* 0x000fe2000fffe03f */
[----:B------:R-:W-:Y:S01]  /*34f0*/  IMAD.U32 R69, RZ, RZ, UR47 ;  /* 0x0000002fff457e24 */ /* 0x000fe2000f8e00ff */
[----:B------:R1:W-:Y:S01]  /*3500*/  STL [R1+0x98], R8 ;  /* 0x0000980801007387 */ /* 0x0003e20000100800 */
[----:B------:R-:W-:Y:S01]  /*3510*/  USHF.R.U32.HI UR12, URZ, 0x4, UR29 ;  /* 0x000000043f0c7899 */ /* 0x000fe2000801161d */
[----:B------:R-:W-:Y:S01]  /*3520*/  IMAD.U32 R70, RZ, RZ, UR51 ;  /* 0x00000033ff467e24 */ /* 0x000fe2000f8e00ff */
[----:B------:R-:W-:Y:S01]  /*3530*/  USHF.R.U32.HI UR9, URZ, 0x4, UR9 ;  /* 0x000000043f097899 */ /* 0x000fe20008011609 */
[----:B------:R2:W-:Y:S01]  /*3540*/  STL [R1+0xa0], R9 ;  /* 0x0000a00901007387 */ /* 0x0005e20000100800 */
[----:B------:R-:W-:Y:S01]  /*3550*/  UIMAD UR16, UR17, 0x3, URZ ;  /* 0x00000003111078a4 */ /* 0x000fe2000f8e023f */
[----:B0-----:R-:W-:Y:S01]  /*3560*/  IMAD R7, R21, 0x4, R6 ;  /* 0x0000000415077824 */ /* 0x001fe200078e0206 */
[----:B------:R-:W-:Y:S01]  /*3570*/  USGXT.U32 UR12, UR12, 0xe ;  /* 0x0000000e0c0c789a */ /* 0x000fe20008000000 */
[----:B------:R-:W-:Y:S01]  /*3580*/  IMAD.U32 R72, RZ, RZ, UR17 ;  /* 0x00000011ff487e24 */ /* 0x000fe2000f8e00ff */
[----:B------:R-:W-:Y:S01]  /*3590*/  USGXT.U32 UR14, UR9, 0xe ;  /* 0x0000000e090e789a */ /* 0x000fe20008000000 */
[-C--:B-1----:R-:W-:Y:S01]  /*35a0*/  IADD3 R8, P2, R11, R17.reuse, RZ ;  /* 0x000000110b087210 */ /* 0x082fe20007f5e0ff */
[----:B------:R-:W-:Y:S01]  /*35b0*/  UIADD3 UR13, UP0, UR12, 0x2, URZ ;  /* 0x000000020c0d7890 */ /* 0x000fe2000ff1e03f */
[----:B------:R-:W-:Y:S01]  /*35c0*/  IADD3 R23, P6, R189, UR16, RZ ;  /* 0x00000010bd177c10 */ /* 0x000fe2000ffde0ff */
[----:B------:R-:W-:Y:S01]  /*35d0*/  UIADD3 UR10, UP1, UR14, 0x2, URZ ;  /* 0x000000020e0a7890 */ /* 0x000fe2000ff3e03f */
[----:B--2---:R-:W-:Y:S01]  /*35e0*/  IADD3 R9, P3, R12, R17, RZ ;  /* 0x000000110c097210 */ /* 0x004fe20007f7e0ff */
[----:B------:R0:W-:Y:S01]  /*35f0*/  STL [R1+0xac], R8 ;  /* 0x0000ac0801007387 */ /* 0x0001e20000100800 */
[----:B------:R-:W-:Y:S01]  /*3600*/  UMOV UR7, URZ ;  /* 0x0000003f00077c82 */ /* 0x000fe20008000000 */
[----:B------:R-:W-:Y:S01]  /*3610*/  UMOV UR8, URZ ;  /* 0x0000003f00087c82 */ /* 0x000fe20008000000 */
[----:B------:R-:W-:Y:S01]  /*3620*/  UIADD3.X UR9, UR7, 0x40000040, URZ, UP0, !UPT ;  /* 0x4000004007097890 */ /* 0x000fe200087fe43f */
[----:B------:R1:W-:Y:S01]  /*3630*/  STL [R1+0xb4], R9 ;  /* 0x0000b40901007387 */ /* 0x0003e20000100800 */
[----:B------:R-:W-:Y:S01]  /*3640*/  UIADD3.X UR11, UR8, 0x40000040, URZ, UP1, !UPT ;  /* 0x40000040080b7890 */ /* 0x000fe20008ffe43f */
[----:B------:R-:W-:Y:S01]  /*3650*/  LOP3.LUT R187, R0, 0x10, RZ, 0x3c, !PT ;  /* 0x0000001000bb7812 */ /* 0x000fe200078e3cff */
[----:B------:R-:W-:Y:S01]  /*3660*/  IMAD.MOV.U32 R191, RZ, RZ, 0x3f800000 ;  /* 0x3f800000ffbf7424 */ /* 0x000fe200078e00ff */
[----:B------:R2:W-:Y:S01]  /*3670*/  STL [R1+0xbc], R10 ;  /* 0x0000bc0a01007387 */ /* 0x0005e20000100800 */
[----:B------:R-:W-:Y:S01]  /*3680*/  IMAD.MOV.U32 R192, RZ, RZ, 0x3f800000 ;  /* 0x3f800000ffc07424 */ /* 0x000fe200078e00ff */
[----:B------:R-:W-:Y:S01]  /*3690*/  CS2R R88, SRZ ;  /* 0x0000000000587805 */ /* 0x000fe2000001ff00 */
[----:B0-----:R-:W-:Y:S01]  /*36a0*/  IMAD R8, R21, 0x4, R7 ;  /* 0x0000000415087824 */ /* 0x001fe200078e0207 */
[----:B------:R-:W-:Y:S01]  /*36b0*/  CS2R R90, SRZ ;  /* 0x00000000005a7805 */ /* 0x000fe2000001ff00 */
[----:B------:R-:W-:Y:S01]  /*36c0*/  IMAD.MOV.U32 R193, RZ, RZ, 0x3f800000 ;  /* 0x3f800000ffc17424 */ /* 0x000fe200078e00ff */
[-C--:B-1----:R-:W-:Y:S01]  /*36d0*/  LEA.HI.X.SX32 R9, R11, R19.reuse, 0x1, P2 ;  /* 0x000000130b097211 */ /* 0x082fe200010f0eff */
[----:B------:R-:W-:Y:S01]  /*36e0*/  IMAD.MOV.U32 R194, RZ, RZ, 0x3f800000 ;  /* 0x3f800000ffc27424 */ /* 0x000fe200078e00ff */
[-C--:B------:R-:W-:Y:S01]  /*36f0*/  LEA.HI.X.SX32 R11, R13, R19.reuse, 0x1, P4 ;  /* 0x000000130d0b7211 */ /* 0x080fe200020f0eff */
[----:B------:R-:W-:Y:S01]  /*3700*/  IMAD.MOV.U32 R196, RZ, RZ, -0x800000 ;  /* 0xff800000ffc47424 */ /* 0x000fe200078e00ff */
[----:B--2---:R-:W-:Y:S01]  /*3710*/  LEA.HI.X.SX32 R10, R12, R19, 0x1, P3 ;  /* 0x000000130c0a7211 */ /* 0x004fe200018f0eff */
[----:B------:R0:W-:Y:S01]  /*3720*/  STL [R1+0xa8], R9 ;  /* 0x0000a80901007387 */ /* 0x0001e20000100800 */
[----:B------:R-:W-:Y:S01]  /*3730*/  IADD3 R12, P3, R2, R17, RZ ;  /* 0x00000011020c7210 */ /* 0x000fe20007f7e0ff */
[----:B------:R-:W-:Y:S01]  /*3740*/  IMAD.MOV.U32 R195, RZ, RZ, -0x800000 ;  /* 0xff800000ffc37424 */ /* 0x000fe200078e00ff */
[----:B------:R-:W-:Y:S01]  /*3750*/  CS2R R92, SRZ ;  /* 0x00000000005c7805 */ /* 0x000fe2000001ff00 */
[----:B------:R1:W-:Y:S01]  /*3760*/  STL [R1+0xb0], R10 ;  /* 0x0000b00a01007387 */ /* 0x0003e20000100800 */
[----:B------:R-:W-:-:S02]  /*3770*/  CS2R R94, SRZ ;  /* 0x00000000005e7805 */ /* 0x000fc4000001ff00 */
[----:B------:R-:W-:Y:S02]  /*3780*/  CS2R R96, SRZ ;  /* 0x0000000000607805 */ /* 0x000fe4000001ff00 */
[----:B------:R-:W-:Y:S01]  /*3790*/  CS2R R98, SRZ ;  /* 0x0000000000627805 */ /* 0x000fe2000001ff00 */
[----:B------:R2:W-:Y:S01]  /*37a0*/  STL [R1+0xb8], R11 ;  /* 0x0000b80b01007387 */ /* 0x0005e20000100800 */
[----:B------:R-:W-:Y:S01]  /*37b0*/  CS2R R100, SRZ ;  /* 0x0000000000647805 */ /* 0x000fe2000001ff00 */
[----:B0-----:R-:W-:Y:S01]  /*37c0*/  IMAD R9, R21, 0x4, R8 ;  /* 0x0000000415097824 */ /* 0x001fe200078e0208 */
[----:B------:R-:W-:Y:S02]  /*37d0*/  CS2R R102, SRZ ;  /* 0x0000000000667805 */ /* 0x000fe4000001ff00 */
[----:B------:R-:W-:Y:S02]  /*37e0*/  CS2R R104, SRZ ;  /* 0x0000000000687805 */ /* 0x000fe4000001ff00 */
[----:B------:R-:W-:-:S02]  /*37f0*/  CS2R R106, SRZ ;  /* 0x00000000006a7805 */ /* 0x000fc4000001ff00 */
[CC--:B-1----:R-:W-:Y:S02]  /*3800*/  IADD3 R10, P2, R14.reuse, R17.reuse, RZ ;  /* 0x000000110e0a7210 */ /* 0x0c2fe40007f5e0ff */
[----:B------:R-:W-:Y:S02]  /*3810*/  CS2R R108, SRZ ;  /* 0x00000000006c7805 */ /* 0x000fe4000001ff00 */
[----:B------:R-:W-:Y:S02]  /*3820*/  CS2R R110, SRZ ;  /* 0x00000000006e7805 */ /* 0x000fe4000001ff00 */
[----:B------:R-:W-:Y:S02]  /*3830*/  CS2R R112, SRZ ;  /* 0x0000000000707805 */ /* 0x000fe4000001ff00 */
[----:B--2---:R-:W-:Y:S01]  /*3840*/  IADD3 R11, P4, R3, R17, RZ ;  /* 0x00000011030b7210 */ /* 0x004fe20007f9e0ff */
[----:B------:R0:W-:Y:S01]  /*3850*/  STL [R1+0xc4], R10 ;  /* 0x0000c40a01007387 */ /* 0x0001e20000100800 */
[----:B------:R-:W-:-:S02]  /*3860*/  LEA.HI.X.SX32 R13, R14, R19, 0x1, P2 ;  /* 0x000000130e0d7211 */ /* 0x000fc400010f0eff */
[----:B------:R-:W-:Y:S02]  /*3870*/  CS2R R114, SRZ ;  /* 0x0000000000727805 */ /* 0x000fe4000001ff00 */
[----:B------:R-:W-:Y:S01]  /*3880*/  CS2R R116, SRZ ;  /* 0x0000000000747805 */ /* 0x000fe2000001ff00 */
[----:B------:R1:W-:Y:S01]  /*3890*/  STL [R1+0xcc], R12 ;  /* 0x0000cc0c01007387 */ /* 0x0003e20000100800 */
[----:B------:R-:W-:Y:S02]  /*38a0*/  CS2R R118, SRZ ;  /* 0x0000000000767805 */ /* 0x000fe4000001ff00 */
[----:B------:R-:W-:Y:S02]  /*38b0*/  CS2R R120, SRZ ;  /* 0x0000000000787805 */ /* 0x000fe4000001ff00 */
[----:B------:R-:W-:Y:S01]  /*38c0*/  CS2R R122, SRZ ;  /* 0x00000000007a7805 */ /* 0x000fe2000001ff00 */
[----:B------:R2:W-:Y:S01]  /*38d0*/  STL [R1+0xd4], R11 ;  /* 0x0000d40b01007387 */ /* 0x0005e20000100800 */
[----:B------:R-:W-:Y:S01]  /*38e0*/  CS2R R124, SRZ ;  /* 0x00000000007c7805 */ /* 0x000fe2000001ff00 */
[----:B0-----:R-:W-:Y:S01]  /*38f0*/  IMAD R10, R21, 0x4, R9 ;  /* 0x00000004150a7824 */ /* 0x001fe200078e0209 */
[----:B------:R-:W-:Y:S01]  /*3900*/  CS2R R126, SRZ ;  /* 0x00000000007e7805 */ /* 0x000fe2000001ff00 */
[----:B------:R0:W-:Y:S01]  /*3910*/  STL [R1+0xc0], R13 ;  /* 0x0000c00d01007387 */ /* 0x0001e20000100800 */
[----:B------:R-:W-:-:S02]  /*3920*/  CS2R R128, SRZ ;  /* 0x0000000000807805 */ /* 0x000fc4000001ff00 */
[-C--:B-1----:R-:W-:Y:S01]  /*3930*/  LEA.HI.X.SX32 R12, R2, R19.reuse, 0x1, P3 ;  /* 0x00000013020c7211 */ /* 0x082fe200018f0eff */
[----:B------:R-:W-:Y:S01]  /*3940*/  IMAD R2, R21, 0x4, R10 ;  /* 0x0000000415027824 */ /* 0x000fe200078e020a */
[----:B------:R-:W-:Y:S02]  /*3950*/  CS2R R130, SRZ ;  /* 0x0000000000827805 */ /* 0x000fe4000001ff00 */
[----:B------:R-:W-:Y:S02]  /*3960*/  CS2R R132, SRZ ;  /* 0x0000000000847805 */ /* 0x000fe4000001ff00 */
[----:B--2---:R-:W-:Y:S01]  /*3970*/  LEA.HI.X.SX32 R11, R3, R19, 0x1, P4 ;  /* 0x00000013030b7211 */ /* 0x004fe200020f0eff */
[----:B------:R1:W-:Y:S01]  /*3980*/  STL [R1+0xc8], R12 ;  /* 0x0000c80c01007387 */ /* 0x0003e20000100800 */
[C---:B------:R-:W-:Y:S02]  /*3990*/  IADD3 R3, P2, R4.reuse, R17, RZ ;  /* 0x0000001104037210 */ /* 0x040fe40007f5e0ff */
[----:B------:R-:W-:Y:S01]  /*39a0*/  CS2R R134, SRZ ;  /* 0x0000000000867805 */ /* 0x000fe2000001ff00 */
[----:B0-----:R-:W-:Y:S01]  /*39b0*/  IMAD.U32 R13, RZ, RZ, UR20 ;  /* 0x00000014ff0d7e24 */ /* 0x001fe2000f8e00ff */
[----:B------:R0:W-:Y:S01]  /*39c0*/  STL [R1+0xd0], R11 ;  /* 0x0000d00b01007387 */ /* 0x0001e20000100800 */
[----:B------:R-:W-:-:S02]  /*39d0*/  LEA.HI.X.SX32 R4, R4, R19, 0x1, P2 ;  /* 0x0000001304047211 */ /* 0x000fc400010f0eff */
[----:B------:R-:W-:Y:S02]  /*39e0*/  CS2R R136, SRZ ;  /* 0x0000000000887805 */ /* 0x000fe4000001ff00 */
[----:B------:R-:W-:Y:S01]  /*39f0*/  CS2R R138, SRZ ;  /* 0x00000000008a7805 */ /* 0x000fe2000001ff00 */
[----:B------:R2:W-:Y:S01]  /*3a00*/  STL [R1+0xdc], R3 ;  /* 0x0000dc0301007387 */ /* 0x0005e20000100800 */
[----:B------:R-:W-:Y:S02]  /*3a10*/  CS2R R140, SRZ ;  /* 0x00000000008c7805 */ /* 0x000fe4000001ff00 */
[----:B-1----:R-:W-:Y:S02]  /*3a20*/  IADD3 R12, P3, R15, R17, RZ ;  /* 0x000000110f0c7210 */ /* 0x002fe40007f7e0ff */
[----:B------:R-:W-:Y:S02]  /*3a30*/  CS2R R142, SRZ ;  /* 0x00000000008e7805 */ /* 0x000fe4000001ff00 */
[----:B------:R-:W-:-:S02]  /*3a40*/  CS2R R144, SRZ ;  /* 0x0000000000907805 */ /* 0x000fc4000001ff00 */
[----:B------:R-:W-:Y:S02]  /*3a50*/  CS2R R146, SRZ ;  /* 0x0000000000927805 */ /* 0x000fe4000001ff00 */
[----:B0-----:R-:W-:Y:S01]  /*3a60*/  IADD3 R11, P4, R5, R17, RZ ;  /* 0x00000011050b7210 */ /* 0x001fe20007f9e0ff */
[----:B------:R0:W-:Y:S01]  /*3a70*/  STL [R1+0xe4], R12 ;  /* 0x0000e40c01007387 */ /* 0x0001e20000100800 */
[----:B------:R-:W-:Y:S02]  /*3a80*/  CS2R R148, SRZ ;  /* 0x0000000000947805 */ /* 0x000fe4000001ff00 */
[----:B------:R-:W-:Y:S01]  /*3a90*/  CS2R R150, SRZ ;  /* 0x0000000000967805 */ /* 0x000fe2000001ff00 */
[----:B--2---:R-:W-:Y:S01]  /*3aa0*/  IMAD R3, R21, 0x4, R2 ;  /* 0x0000000415037824 */ /* 0x004fe200078e0202 */
[----:B------:R1:W-:Y:S01]  /*3ab0*/  STL [R1+0xec], R11 ;  /* 0x0000ec0b01007387 */ /* 0x0003e20000100800 */
[----:B------:R-:W-:Y:S02]  /*3ac0*/  CS2R R24, SRZ ;  /* 0x0000000000187805 */ /* 0x000fe4000001ff00 */
[----:B------:R-:W-:-:S02]  /*3ad0*/  CS2R R26, SRZ ;  /* 0x00000000001a7805 */ /* 0x000fc4000001ff00 */
[----:B------:R-:W-:Y:S01]  /*3ae0*/  CS2R R28, SRZ ;  /* 0x00000000001c7805 */ /* 0x000fe2000001ff00 */
[----:B------:R2:W-:Y:S01]  /*3af0*/  STL [R1+0xd8], R4 ;  /* 0x0000d80401007387 */ /* 0x0005e20000100800 */
[----:B------:R-:W-:Y:S02]  /*3b00*/  CS2R R30, SRZ ;  /* 0x00000000001e7805 */ /* 0x000fe4000001ff00 */
[-C--:B0-----:R-:W-:Y:S01]  /*3b10*/  LEA.HI.X.SX32 R12, R15, R19.reuse, 0x1, P3 ;  /* 0x000000130f0c7211 */ /* 0x081fe200018f0eff */
[----:B------:R-:W-:Y:S01]  /*3b20*/  IMAD.U32 R15, RZ, RZ, UR18 ;  /* 0x00000012ff0f7e24 */ /* 0x000fe2000f8e00ff */
[----:B------:R-:W-:Y:S02]  /*3b30*/  CS2R R32, SRZ ;  /* 0x0000000000207805 */ /* 0x000fe4000001ff00 */
[----:B------:R-:W-:Y:S02]  /*3b40*/  CS2R R34, SRZ ;  /* 0x0000000000227805 */ /* 0x000fe4000001ff00 */
[----:B-1----:R-:W-:Y:S01]  /*3b50*/  LEA.HI.X.SX32 R11, R5, R19, 0x1, P4 ;  /* 0x00000013050b7211 */ /* 0x002fe200020f0eff */
[----:B------:R0:W-:Y:S01]  /*3b60*/  STL [R1+0xe0], R12 ;  /* 0x0000e00c01007387 */ /* 0x0001e20000100800 */
[----:B------:R-:W-:-:S02]  /*3b70*/  IADD3 R5, P2, R6, R17, RZ ;  /* 0x0000001106057210 */ /* 0x000fc40007f5e0ff */
[----:B------:R-:W-:Y:S01]  /*3b80*/  CS2R R36, SRZ ;  /* 0x0000000000247805 */ /* 0x000fe2000001ff00 */
[----:B--2---:R-:W-:Y:S01]  /*3b90*/  IMAD R4, R21, 0x4, R3 ;  /* 0x0000000415047824 */ /* 0x004fe200078e0203 */
[----:B------:R1:W-:Y:S01]  /*3ba0*/  STL [R1+0xe8], R11 ;  /* 0x0000e80b01007387 */ /* 0x0003e20000100800 */
[----:B------:R-:W-:Y:S02]  /*3bb0*/  LEA.HI.X.SX32 R6, R6, R19, 0x1, P2 ;  /* 0x0000001306067211 */ /* 0x000fe400010f0eff */
[----:B------:R-:W-:Y:S02]  /*3bc0*/  CS2R R38, SRZ ;  /* 0x0000000000267805 */ /* 0x000fe4000001ff00 */
[----:B------:R-:W-:Y:S01]  /*3bd0*/  CS2R R40, SRZ ;  /* 0x0000000000287805 */ /* 0x000fe2000001ff00 */
[----:B------:R2:W-:Y:S01]  /*3be0*/  STL [R1+0xf4], R5 ;  /* 0x0000f40501007387 */ /* 0x0005e20000100800 */
[----:B------:R-:W-:Y:S02]  /*3bf0*/  CS2R R42, SRZ ;  /* 0x00000000002a7805 */ /* 0x000fe4000001ff00 */
[----:B0-----:R-:W-:-:S02]  /*3c00*/  IADD3 R12, P3, R7, R17, RZ ;  /* 0x00000011070c7210 */ /* 0x001fc40007f7e0ff */
[----:B------:R-:W-:Y:S02]  /*3c10*/  CS2R R44, SRZ ;  /* 0x00000000002c7805 */ /* 0x000fe4000001ff00 */
[----:B------:R-:W-:Y:S02]  /*3c20*/  CS2R R46, SRZ ;  /* 0x00000000002e7805 */ /* 0x000fe4000001ff00 */
[----:B------:R-:W-:Y:S02]  /*3c30*/  CS2R R48, SRZ ;  /* 0x0000000000307805 */ /* 0x000fe4000001ff00 */
[----:B-1----:R-:W-:Y:S01]  /*3c40*/  IADD3 R11, P4, R8, R17, RZ ;  /* 0x00000011080b7210 */ /* 0x002fe20007f9e0ff */
[----:B------:R-:W-:Y:S01]  /*3c50*/  STL [R1+0xfc], R12 ;  /* 0x0000fc0c01007387 */ /* 0x000fe20000100800 */
[----:B------:R-:W-:Y:S02]  /*3c60*/  LEA.HI.X.SX32 R7, R7, R19, 0x1, P3 ;  /* 0x0000001307077211 */ /* 0x000fe400018f0eff */
[----:B------:R-:W-:-:S02]  /*3c70*/  CS2R R50, SRZ ;  /* 0x0000000000327805 */ /* 0x000fc4000001ff00 */
[----:B------:R-:W-:Y:S01]  /*3c80*/  LEA.HI.X.SX32 R8, R8, R19, 0x1, P4 ;  /* 0x0000001308087211 */ /* 0x000fe200020f0eff */
[----:B------:R0:W-:Y:S01]  /*3c90*/  STL [R1+0x104], R11 ;  /* 0x0001040b01007387 */ /* 0x0001e20000100800 */
[----:B--2---:R-:W-:Y:S01]  /*3ca0*/  IMAD R5, R21, 0x4, R4 ;  /* 0x0000000415057824 */ /* 0x004fe200078e0204 */
[----:B------:R-:W-:Y:S02]  /*3cb0*/  CS2R R52, SRZ ;  /* 0x0000000000347805 */ /* 0x000fe4000001ff00 */
[----:B------:R-:W-:Y:S01]  /*3cc0*/  CS2R R54, SRZ ;  /* 0x0000000000367805 */ /* 0x000fe2000001ff00 */
[----:B------:R1:W-:Y:S01]  /*3cd0*/  STL [R1+0xf0], R6 ;  /* 0x0000f00601007387 */ /* 0x0003e20000100800 */
[----:B------:R-:W-:Y:S02]  /*3ce0*/  CS2R R56, SRZ ;  /* 0x0000000000387805 */ /* 0x000fe4000001ff00 */
[----:B------:R-:W-:Y:S02]  /*3cf0*/  CS2R R58, SRZ ;  /* 0x00000000003a7805 */ /* 0x000fe4000001ff00 */
[----:B------:R-:W-:Y:S01]  /*3d00*/  CS2R R60, SRZ ;  /* 0x00000000003c7805 */ /* 0x000fe2000001ff00 */
[----:B------:R2:W-:Y:S01]  /*3d10*/  STL [R1+0xf8], R7 ;  /* 0x0000f80701007387 */ /* 0x0005e20000100800 */
[----:B------:R-:W-:-:S02]  /*3d20*/  CS2R R62, SRZ ;  /* 0x00000000003e7805 */ /* 0x000fc4000001ff00 */
[-C--:B0-----:R-:W-:Y:S02]  /*3d30*/  IADD3 R11, P3, R10, R17.reuse, RZ ;  /* 0x000000110a0b7210 */ /* 0x081fe40007f7e0ff */
[----:B------:R-:W-:Y:S01]  /*3d40*/  CS2R R64, SRZ ;  /* 0x0000000000407805 */ /* 0x000fe2000001ff00 */
[----:B------:R0:W-:Y:S01]  /*3d50*/  STL [R1+0x100], R8 ;  /* 0x0001000801007387 */ /* 0x0001e20000100800 */
[----:B------:R-:W-:Y:S01]  /*3d60*/  CS2R R66, SRZ ;  /* 0x0000000000427805 */ /* 0x000fe2000001ff00 */
[----:B-1----:R-:W-:Y:S01]  /*3d70*/  IMAD R6, R21, 0x4, R5 ;  /* 0x0000000415067824 */ /* 0x002fe200078e0205 */
[----:B------:R-:W-:Y:S01]  /*3d80*/  UMOV UR8, UR13 ;  /* 0x0000000d00087c82 */ /* 0x000fe20008000000 */
[----:B------:R-:W-:Y:S01]  /*3d90*/  UMOV UR4, URZ ;  /* 0x0000003f00047c82 */ /* 0x000fe20008000000 */
[----:B------:R-:W-:Y:S01]  /*3da0*/  UMOV UR5, URZ ;  /* 0x0000003f00057c82 */ /* 0x000fe20008000000 */
[-C--:B--2---:R-:W-:Y:S01]  /*3db0*/  IADD3 R7, P2, R9, R17.reuse, RZ ;  /* 0x0000001109077210 */ /* 0x084fe20007f5e0ff */
[----:B------:R-:W-:Y:S01]  /*3dc0*/  UMOV UR6, URZ ;  /* 0x0000003f00067c82 */ /* 0x000fe20008000000 */
[----:B------:R-:W-:Y:S01]  /*3dd0*/  ULDC UR7, c[0x0][0x238] ;  /* 0x00008e0000077ab9 */ /* 0x000fe20000000800 */
[----:B0-----:R-:W-:-:S02]  /*3de0*/  IADD3 R8, P4, R2, R17, RZ ;  /* 0x0000001102087210 */ /* 0x001fc40007f9e0ff */
[----:B------:R0:W-:Y:S04]  /*3df0*/  STL [R1+0x10c], R7 ;  /* 0x00010c0701007387 */ /* 0x0001e80000100800 */
[----:B------:R1:W-:Y:S04]  /*3e00*/  STL [R1+0x114], R11 ;  /* 0x0001140b01007387 */ /* 0x0003e80000100800 */
[----:B------:R2:W-:Y:S01]  /*3e10*/  STL [R1+0x11c], R8 ;  /* 0x00011c0801007387 */ /* 0x0005e20000100800 */
[----:B0-----:R-:W-:Y:S01]  /*3e20*/  IMAD R7, R21, 0x4, R6 ;  /* 0x0000000415077824 */ /* 0x001fe200078e0206 */
[----:B-1----:R-:W-:-:S02]  /*3e30*/  LEA.HI.X.SX32 R11, R9, R19, 0x1, P2 ;  /* 0x00000013090b7211 */ /* 0x002fc400010f0eff */
[-C--:B------:R-:W-:Y:S01]  /*3e40*/  LEA.HI.X.SX32 R9, R2, R19.reuse, 0x1, P4 ;  /* 0x0000001302097211 */ /* 0x080fe200020f0eff */
[----:B------:R-:W-:Y:S01]  /*3e50*/  IMAD R2, R21, 0x4, R7 ;  /* 0x0000000415027824 */ /* 0x000fe200078e0207 */
[----:B--2---:R-:W-:Y:S01]  /*3e60*/  LEA.HI.X.SX32 R8, R10, R19, 0x1, P3 ;  /* 0x000000130a087211 */ /* 0x004fe200018f0eff */
[----:B------:R0:W-:Y:S01]  /*3e70*/  STL [R1+0x108], R11 ;  /* 0x0001080b01007387 */ /* 0x0001e20000100800 */
[----:B------:R-:W-:-:S03]  /*3e80*/  IADD3 R10, P3, R4, R17, RZ ;  /* 0x00000011040a7210 */ /* 0x000fc60007f7e0ff */
[----:B------:R1:W-:Y:S01]  /*3e90*/  STL [R1+0x110], R8 ;  /* 0x0001100801007387 */ /* 0x0003e20000100800 */
[----:B------:R-:W-:-:S03]  /*3ea0*/  LEA.HI.X.SX32 R4, R4, R19, 0x1, P3 ;  /* 0x0000001304047211 */ /* 0x000fc600018f0eff */
[----:B------:R2:W-:Y:S01]  /*3eb0*/  STL [R1+0x118], R9 ;  /* 0x0001180901007387 */ /* 0x0005e20000100800 */
[----:B0-----:R-:W-:Y:S01]  /*3ec0*/  IMAD.U32 R11, RZ, RZ, UR21 ;  /* 0x00000015ff0b7e24 */ /* 0x001fe2000f8e00ff */
[-C--:B-1----:R-:W-:Y:S02]  /*3ed0*/  IADD3 R8, P2, R3, R17.reuse, RZ ;  /* 0x0000001103087210 */ /* 0x082fe40007f5e0ff */
[----:B--2---:R-:W-:-:S03]  /*3ee0*/  IADD3 R9, P4, R5, R17, RZ ;  /* 0x0000001105097210 */ /* 0x004fc60007f9e0ff */
[----:B------:R0:W-:Y:S01]  /*3ef0*/  STL [R1+0x124], R8 ;  /* 0x0001240801007387 */ /* 0x0001e20000100800 */
[-C--:B------:R-:W-:Y:S02]  /*3f00*/  LEA.HI.X.SX32 R3, R3, R19.reuse, 0x1, P2 ;  /* 0x0000001303037211 */ /* 0x080fe400010f0eff */
[----:B------:R-:W-:Y:S01]  /*3f10*/  LEA.HI.X.SX32 R5, R5, R19, 0x1, P4 ;  /* 0x0000001305057211 */ /* 0x000fe200020f0eff */
[----:B------:R-:W-:Y:S04]  /*3f20*/  STL [R1+0x12c], R10 ;  /* 0x00012c0a01007387 */ /* 0x000fe80000100800 */
[----:B------:R1:W-:Y:S01]  /*3f30*/  STL [R1+0x134], R9 ;  /* 0x0001340901007387 */ /* 0x0003e20000100800 */
[----:B0-----:R-:W-:-:S03]  /*3f40*/  IMAD R8, R21, 0x4, R2 ;  /* 0x0000000415087824 */ /* 0x001fc600078e0202 */
[----:B------:R0:W-:Y:S04]  /*3f50*/  STL [R1+0x120], R3 ;  /* 0x0001200301007387 */ /* 0x0001e80000100800 */
[----:B------:R2:W-:Y:S01]  /*3f60*/  STL [R1+0x128], R4 ;  /* 0x0001280401007387 */ /* 0x0005e20000100800 */
[----:B-1----:R-:W-:-:S03]  /*3f70*/  IADD3 R9, P3, R7, R17, RZ ;  /* 0x0000001107097210 */ /* 0x002fc60007f7e0ff */
[----:B------:R1:W-:Y:S01]  /*3f80*/  STL [R1+0x130], R5 ;  /* 0x0001300501007387 */ /* 0x0003e20000100800 */
[----:B0-----:R-:W-:Y:S01]  /*3f90*/  IMAD R3, R21, 0x4, R8 ;  /* 0x0000000415037824 */ /* 0x001fe200078e0208 */
[-C--:B--2---:R-:W-:Y:S02]  /*3fa0*/  IADD3 R4, P2, R6, R17.reuse, RZ ;  /* 0x0000001106047210 */ /* 0x084fe40007f5e0ff */
[----:B-1----:R-:W-:-:S03]  /*3fb0*/  IADD3 R5, P4, R2, R17, RZ ;  /* 0x0000001102057210 */ /* 0x002fc60007f9e0ff */
[----:B------:R0:W-:Y:S04]  /*3fc0*/  STL [R1+0x13c], R4 ;  /* 0x00013c0401007387 */ /* 0x0001e80000100800 */
[----:B------:R1:W-:Y:S04]  /*3fd0*/  STL [R1+0x144], R9 ;  /* 0x0001440901007387 */ /* 0x0003e80000100800 */
[----:B------:R2:W-:Y:S01]  /*3fe0*/  STL [R1+0x14c], R5 ;  /* 0x00014c0501007387 */ /* 0x0005e20000100800 */
[----:B0-----:R-:W-:Y:S01]  /*3ff0*/  IMAD R4, R21, 0x4, R3 ;  /* 0x0000000415047824 */ /* 0x001fe200078e0203 */
[----:B-1----:R-:W-:-:S02]  /*4000*/  LEA.HI.X.SX32 R9, R6, R19, 0x1, P2 ;  /* 0x0000001306097211 */ /* 0x002fc400010f0eff */
[-C--:B------:R-:W-:Y:S02]  /*4010*/  LEA.HI.X.SX32 R6, R7, R19.reuse, 0x1, P3 ;  /* 0x0000001307067211 */ /* 0x080fe400018f0eff */
[----:B--2---:R-:W-:Y:S01]  /*4020*/  LEA.HI.X.SX32 R5, R2, R19, 0x1, P4 ;  /* 0x0000001302057211 */ /* 0x004fe200020f0eff */
[----:B------:R0:W-:Y:S01]  /*4030*/  STL [R1+0x138], R9 ;  /* 0x0001380901007387 */ /* 0x0001e20000100800 */
[----:B------:R-:W-:Y:S01]  /*4040*/  IADD3 R7, P2, R8, R17, RZ ;  /* 0x0000001108077210 */ /* 0x000fe20007f5e0ff */
[----:B------:R-:W-:Y:S02]  /*4050*/  IMAD R2, R21, 0x4, R4 ;  /* 0x0000000415027824 */ /* 0x000fe400078e0204 */
[----:B------:R1:W-:Y:S04]  /*4060*/  STL [R1+0x140], R6 ;  /* 0x0001400601007387 */ /* 0x0003e80000100800 */
[----:B------:R2:W-:Y:S01]  /*4070*/  STL [R1+0x148], R5 ;  /* 0x0001480501007387 */ /* 0x0005e20000100800 */
[----:B0-----:R-:W-:-:S03]  /*4080*/  IMAD.U32 R9, RZ, RZ, UR23 ;  /* 0x00000017ff097e24 */ /* 0x001fc6000f8e00ff */
[----:B------:R0:W-:Y:S01]  /*4090*/  STL [R1+0x154], R7 ;  /* 0x0001540701007387 */ /* 0x0001e20000100800 */
[-C--:B-1----:R-:W-:Y:S02]  /*40a0*/  IADD3 R6, P3, R3, R17.reuse, RZ ;  /* 0x0000001103067210 */ /* 0x082fe40007f7e0ff */
[----:B--2---:R-:W-:-:S03]  /*40b0*/  IADD3 R5, P4, R4, R17, RZ ;  /* 0x0000001104057210 */ /* 0x004fc60007f9e0ff */
[----:B------:R1:W-:Y:S01]  /*40c0*/  STL [R1+0x15c], R6 ;  /* 0x00015c0601007387 */ /* 0x0003e20000100800 */
[----:B0-----:R-:W-:-:S03]  /*40d0*/  IADD3 R7, P5, R2, R17, RZ ;  /* 0x0000001102077210 */ /* 0x001fc60007fbe0ff */
[----:B------:R0:W-:Y:S01]  /*40e0*/  STL [R1+0x164], R5 ;  /* 0x0001640501007387 */ /* 0x0001e20000100800 */
[----:B------:R-:W-:Y:S01]  /*40f0*/  IMAD.U32 R17, RZ, RZ, UR16 ;  /* 0x00000010ff117e24 */ /* 0x000fe2000f8e00ff */
[-C--:B------:R-:W-:Y:S02]  /*4100*/  LEA.HI.X.SX32 R2, R2, R19.reuse, 0x1, P5 ;  /* 0x0000001302027211 */ /* 0x080fe400028f0eff */
[----:B------:R2:W-:Y:S01]  /*4110*/  STL [R1+0x16c], R7 ;  /* 0x00016c0701007387 */ /* 0x0005e20000100800 */
[C---:B------:R-:W-:Y:S02]  /*4120*/  IADD3 R21, P5, R189.reuse, UR20, RZ ;  /* 0x00000014bd157c10 */ /* 0x040fe4000ffbe0ff */
[-C--:B-1----:R-:W-:Y:S02]  /*4130*/  LEA.HI.X.SX32 R6, R8, R19.reuse, 0x1, P2 ;  /* 0x0000001308067211 */ /* 0x082fe400010f0eff */
[----:B------:R-:W-:Y:S02]  /*4140*/  IADD3 R18, P2, R189, UR22, RZ ;  /* 0x00000016bd127c10 */ /* 0x000fe4000ff5e0ff */
[-C--:B0-----:R-:W-:Y:S01]  /*4150*/  LEA.HI.X.SX32 R5, R3, R19.reuse, 0x1, P3 ;  /* 0x0000001303057211 */ /* 0x081fe200018f0eff */
[----:B------:R-:W-:Y:S01]  /*4160*/  STL [R1+0x150], R6 ;  /* 0x0001500601007387 */ /* 0x000fe20000100800 */
[----:B------:R-:W-:Y:S01]  /*4170*/  LEA.HI.X.SX32 R3, R4, R19, 0x1, P4 ;  /* 0x0000001304037211 */ /* 0x000fe200020f0eff */
[----:B------:R-:W-:Y:S01]  /*4180*/  IMAD.U32 R19, RZ, RZ, UR15 ;  /* 0x0000000fff137e24 */ /* 0x000fe2000f8e00ff */
[C---:B------:R-:W-:Y:S01]  /*4190*/  IADD3 R22, P4, R189.reuse, UR18, RZ ;  /* 0x00000012bd167c10 */ /* 0x040fe2000ff9e0ff */
[----:B--2---:R-:W-:Y:S01]  /*41a0*/  IMAD.U32 R7, RZ, RZ, UR22 ;  /* 0x00000016ff077e24 */ /* 0x004fe2000f8e00ff */
[----:B------:R-:W-:Y:S01]  /*41b0*/  IADD3 R20, P3, R189, UR21, RZ ;  /* 0x00000015bd147c10 */ /* 0x000fe2000ff7e0ff */
[----:B------:R0:W-:Y:S01]  /*41c0*/  STL [R1+0x158], R5 ;  /* 0x0001580501007387 */ /* 0x0001e20000100800 */
[-C--:B------:R-:W-:Y:S01]  /*41d0*/  LEA.HI.X.SX32 R19, R19, R190.reuse, 0x1, P1 ;  /* 0x000000be13137211 */ /* 0x080fe200008f0eff */
[----:B------:R-:W-:Y:S01]  /*41e0*/  IMAD.U32 R4, RZ, RZ, UR46 ;  /* 0x0000002eff047e24 */ /* 0x000fe2000f8e00ff */
[----:B------:R-:W-:Y:S01]  /*41f0*/  IADD3 R16, P1, R189, UR23, RZ ;  /* 0x00000017bd107c10 */ /* 0x000fe2000ff3e0ff */
[----:B------:R1:W-:Y:S01]  /*4200*/  STL [R1+0x160], R3 ;  /* 0x0001600301007387 */ /* 0x0003e20000100800 */
[-C--:B------:R-:W-:Y:S01]  /*4210*/  LEA.HI.X.SX32 R15, R15, R190.reuse, 0x1, P4 ;  /* 0x000000be0f0f7211 */ /* 0x080fe200020f0eff */
[----:B------:R-:W-:Y:S01]  /*4220*/  UIADD3.64 UR20, UR8, 0x2, URZ ;  /* 0x0000000208147897 */ /* 0x000fe2000fffe03f */
[----:B------:R-:W-:Y:S01]  /*4230*/  IADD3 R14, P4, R189, UR24, RZ ;  /* 0x00000018bd0e7c10 */ /* 0x000fe2000ff9e0ff */
[----:B------:R2:W-:Y:S01]  /*4240*/  STL [R1+0x168], R2 ;  /* 0x0001680201007387 */ /* 0x0005e20000100800 */
[-C--:B------:R-:W-:Y:S01]  /*4250*/  LEA.HI.X.SX32 R9, R9, R190.reuse, 0x1, P1 ;  /* 0x000000be09097211 */ /* 0x080fe200008f0eff */
[----:B0-----:R-:W-:Y:S01]  /*4260*/  IMAD.U32 R5, RZ, RZ, UR44 ;  /* 0x0000002cff057e24 */ /* 0x001fe2000f8e00ff */
[-C--:B------:R-:W-:Y:S01]  /*4270*/  LEA.HI.X.SX32 R13, R13, R190.reuse, 0x1, P5 ;  /* 0x000000be0d0d7211 */ /* 0x080fe200028f0eff */
[----:B------:R-:W-:Y:S01]  /*4280*/  UIADD3.64 UR22, UR10, 0x2, URZ ;  /* 0x000000020a167897 */ /* 0x000fe2000fffe03f */
[C---:B------:R-:W-:Y:S01]  /*4290*/  IADD3 R219, P1, R189.reuse, UR30, RZ ;  /* 0x0000001ebddb7c10 */ /* 0x040fe2000ff3e0ff */
[----:B-1----:R-:W-:Y:S01]  /*42a0*/  IMAD.MOV.U32 R3, RZ, RZ, -0x800000 ;  /* 0xff800000ff037424 */ /* 0x002fe200078e00ff */
[----:B------:R-:W-:Y:S01]  /*42b0*/  IADD3 R12, P5, R189, UR25, RZ ;  /* 0x00000019bd0c7c10 */ /* 0x000fe2000ffbe0ff */
[----:B------:R-:W-:Y:S01]  /*42c0*/  UIADD3.64 UR24, UR8, 0x4, URZ ;  /* 0x0000000408187897 */ /* 0x000fe2000fffe03f */
[-C--:B------:R-:W-:Y:S01]  /*42d0*/  LEA.HI.X.SX32 R8, R155, R190.reuse, 0x1, P4 ;  /* 0x000000be9b087211 */ /* 0x080fe200020f0eff */
[----:B--2---:R-:W-:Y:S01]  /*42e0*/  IMAD.MOV.U32 R2, RZ, RZ, -0x800000 ;  /* 0xff800000ff027424 */ /* 0x004fe200078e00ff */
[-C--:B------:R-:W-:Y:S01]  /*42f0*/  LEA.HI.X.SX32 R11, R11, R190.reuse, 0x1, P3 ;  /* 0x000000be0b0b7211 */ /* 0x080fe200018f0eff */
[----:B------:R-:W-:Y:S01]  /*4300*/  UMOV UR15, 0x40000040 ;  /* 0x40000040000f7882 */ /* 0x000fe20000000000 */
[C---:B------:R-:W-:Y:S01]  /*4310*/  IADD3 R221, P4, R189.reuse, UR31, RZ ;  /* 0x0000001fbddd7c10 */ /* 0x040fe2000ff9e0ff */
[----:B------:R-:W-:Y:S01]  /*4320*/  UMOV UR30, UR14 ;  /* 0x0000000e001e7c82 */ /* 0x000fe20008000000 */
[----:B------:R-:W-:Y:S01]  /*4330*/  IADD3 R211, P3, R189, UR26, RZ ;  /* 0x0000001abdd37c10 */ /* 0x000fe2000ff7e0ff */
[----:B------:R-:W-:Y:S01]  /*4340*/  UMOV UR31, 0xc0000010 ;  /* 0xc0000010001f7882 */ /* 0x000fe20000000000 */
[----:B------:R-:W-:-:S02]  /*4350*/  LEA.HI.X.SX32 R10, R7, R190, 0x1, P2 ;  /* 0x000000be070a7211 */ /* 0x000fc400010f0eff */
[-C--:B------:R-:W-:Y:S02]  /*4360*/  LEA.HI.X.SX32 R217, R217, R190.reuse, 0x1, P1 ;  /* 0x000000bed9d97211 */ /* 0x080fe400008f0eff */
[-C--:B------:R-:W-:Y:S02]  /*4370*/  LEA.HI.X.SX32 R7, R157, R190.reuse, 0x1, P5 ;  /* 0x000000be9d077211 */ /* 0x080fe400028f0eff */
[C---:B------:R-:W-:Y:S02]  /*4380*/  IADD3 R198, P1, R189.reuse, UR35, RZ ;  /* 0x00000023bdc67c10 */ /* 0x040fe4000ff3e0ff */
[----:B------:R-:W-:Y:S02]  /*4390*/  IADD3 R224, P5, R189, UR32, RZ ;  /* 0x00000020bde07c10 */ /* 0x000fe4000ffbe0ff */
[-C--:B------:R-:W-:Y:S01]  /*43a0*/  LEA.HI.X.SX32 R220, R153, R190.reuse, 0x1, P4 ;  /* 0x000000be99dc7211 */ /* 0x080fe200020f0eff */
[----:B------:R0:W-:Y:S01]  /*43b0*/  STL [R1+0x4], R198 ;  /* 0x000004c601007387 */ /* 0x0001e20000100800 */
[----:B------:R-:W-:Y:S01]  /*43c0*/  IADD3 R215, P2, R189, UR27, RZ ;  /* 0x0000001bbdd77c10 */ /* 0x000fe2000ff5e0ff */
[----:B------:R-:W-:Y:S01]  /*43d0*/  UIADD3.64 UR26, UR10, 0x4, URZ ;  /* 0x000000040a1a7897 */ /* 0x000fe2000fffe03f */
[----:B------:R-:W-:-:S02]  /*43e0*/  LEA.HI.X.SX32 R6, R159, R190, 0x1, P3 ;  /* 0x000000be9f067211 */ /* 0x000fc400018f0eff */
[C---:B------:R-:W-:Y:S02]  /*43f0*/  IADD3 R197, P4, R189.reuse, UR36, RZ ;  /* 0x00000024bdc57c10 */ /* 0x040fe4000ff9e0ff */
[----:B------:R-:W-:Y:S01]  /*4400*/  IADD3 R227, P3, R189, UR33, RZ ;  /* 0x00000021bde37c10 */ /* 0x000fe2000ff7e0ff */
[----:B------:R-:W-:Y:S01]  /*4410*/  UIADD3.64 UR32, UR8, 0x1fe, URZ ;  /* 0x000001fe08207897 */ /* 0x000fe2000fffe03f */
[-C--:B------:R-:W-:Y:S01]  /*4420*/  LEA.HI.X.SX32 R223, R223, R190.reuse, 0x1, P5 ;  /* 0x000000bedfdf7211 */ /* 0x080fe200028f0eff */
[----:B------:R1:W-:Y:S01]  /*4430*/  STL [R1+0xc], R197 ;  /* 0x00000cc501007387 */ /* 0x0003e20000100800 */
[----:B------:R-:W-:Y:S02]  /*4440*/  LEA.HI.X.SX32 R213, R213, R190, 0x1, P2 ;  /* 0x000000bed5d57211 */ /* 0x000fe400010f0eff */
[C---:B0-----:R-:W-:Y:S01]  /*4450*/  IADD3 R198, P5, R189.reuse, UR37, RZ ;  /* 0x00000025bdc67c10 */ /* 0x041fe2000ffbe0ff */
[----:B------:R-:W-:Y:S01]  /*4460*/  UIADD3.64 UR36, UR8, 0x200, URZ ;  /* 0x0000020008247897 */ /* 0x000fe2000fffe03f */
[----:B------:R-:W-:-:S02]  /*4470*/  IADD3 R231, P2, R189, UR34, RZ ;  /* 0x00000022bde77c10 */ /* 0x000fc4000ff5e0ff */
[-C--:B------:R-:W-:Y:S01]  /*4480*/  LEA.HI.X.SX32 R225, R225, R190.reuse, 0x1, P3 ;  /* 0x000000bee1e17211 */ /* 0x080fe200018f0eff */
[----:B------:R0:W-:Y:S01]  /*4490*/  STL [R1+0x14], R198 ;  /* 0x000014c601007387 */ /* 0x0001e20000100800 */
[-C--:B------:R-:W-:Y:S02]  /*44a0*/  LEA.HI.X.SX32 R229, R229, R190.reuse, 0x1, P2 ;  /* 0x000000bee5e57211 */ /* 0x080fe400010f0eff */
[----:B-1----:R-:W-:Y:S02]  /*44b0*/  IADD3 R197, P3, R189, UR38, RZ ;  /* 0x00000026bdc57c10 */ /* 0x002fe4000ff7e0ff */
[-C--:B------:R-:W-:Y:S02]  /*44c0*/  LEA.HI.X.SX32 R199, R87, R190.reuse, 0x1, P1 ;  /* 0x000000be57c77211 */ /* 0x080fe400008f0eff */
[----:B------:R-:W-:Y:S02]  /*44d0*/  CS2R R86, SRZ ;  /* 0x0000000000567805 */ /* 0x000fe4000001ff00 */
[----:B------:R-:W-:Y:S01]  /*44e0*/  LEA.HI.X.SX32 R17, R17, R190, 0x1, P6 ;  /* 0x000000be11117211 */ /* 0x000fe200030f0eff */
[----:B------:R1:W-:Y:S01]  /*44f0*/  STL [R1+0x1c], R197 ;  /* 0x00001cc501007387 */ /* 0x0003e20000100800 */
[----:B0-----:R-:W-:-:S05]  /*4500*/  IADD3 R198, P2, R189, UR39, RZ ;  /* 0x00000027bdc67c10 */ /* 0x001fca000ff5e0ff */
[----:B------:R0:W-:Y:S01]  /*4510*/  STL [R1+0x24], R198 ;  /* 0x000024c601007387 */ /* 0x0001e20000100800 */
[----:B-1----:R-:W-:-:S03]  /*4520*/  IADD3 R197, P1, R189, UR40, RZ ;  /* 0x00000028bdc57c10 */ /* 0x002fc6000ff3e0ff */
[----:B------:R1:W-:Y:S04]  /*4530*/  STL [R1], R199 ;  /* 0x000000c701007387 */ /* 0x0003e80000100800 */
[----:B------:R2:W-:Y:S01]  /*4540*/  STL [R1+0x2c], R197 ;  /* 0x00002cc501007387 */ /* 0x0005e20000100800 */
[-C--:B0-----:R-:W-:Y:S02]  /*4550*/  LEA.HI.X.SX32 R198, R85, R190.reuse, 0x1, P4 ;  /* 0x000000be55c67211 */ /* 0x081fe400020f0eff */
[----:B------:R-:W-:Y:S02]  /*4560*/  CS2R R84, SRZ ;  /* 0x0000000000547805 */ /* 0x000fe4000001ff00 */
[----:B-1----:R-:W-:Y:S01]  /*4570*/  IADD3 R199, P4, R189, UR41, RZ ;  /* 0x00000029bdc77c10 */ /* 0x002fe2000ff9e0ff */
[----:B------:R0:W-:Y:S01]  /*4580*/  STL [R1+0x8], R198 ;  /* 0x000008c601007387 */ /* 0x0001e20000100800 */
[----:B------:R-:W-:Y:S01]  /*4590*/  UIADD3.64 UR40, UR8, 0x202, URZ ;  /* 0x0000020208287897 */ /* 0x000fe2000fffe03f */
[----:B--2---:R-:W-:-:S02]  /*45a0*/  LEA.HI.X.SX32 R197, R83, R190, 0x1, P5 ;  /* 0x000000be53c57211 */ /* 0x004fc400028f0eff */
[----:B------:R1:W-:Y:S01]  /*45b0*/  STL [R1+0x34], R199 ;  /* 0x000034c701007387 */ /* 0x0003e20000100800 */
[----:B------:R-:W-:-:S03]  /*45c0*/  CS2R R82, SRZ ;  /* 0x0000000000527805 */ /* 0x000fc6000001ff00 */
[----:B------:R2:W-:Y:S01]  /*45d0*/  STL [R1+0x10], R197 ;  /* 0x000010c501007387 */ /* 0x0005e20000100800 */
[----:B0-----:R-:W-:Y:S02]  /*45e0*/  IADD3 R198, P5, R189, UR42, RZ ;  /* 0x0000002abdc67c10 */ /* 0x001fe4000ffbe0ff */
[----:B-1----:R-:W-:-:S03]  /*45f0*/  LEA.HI.X.SX32 R199, R81, R190, 0x1, P3 ;  /* 0x000000be51c77211 */ /* 0x002fc600018f0eff */
[----:B------:R0:W-:Y:S01]  /*4600*/  STL [R1+0x3c], R198 ;  /* 0x00003cc601007387 */ /* 0x0001e20000100800 */
[----:B------:R-:W-:Y:S02]  /*4610*/  CS2R R80, SRZ ;  /* 0x0000000000507805 */ /* 0x000fe4000001ff00 */
[----:B--2---:R-:W-:Y:S01]  /*4620*/  IADD3 R197, P3, R189, UR43, RZ ;  /* 0x0000002bbdc57c10 */ /* 0x004fe2000ff7e0ff */
[----:B------:R1:W-:Y:S04]  /*4630*/  STL [R1+0x18], R199 ;  /* 0x000018c701007387 */ /* 0x0003e80000100800 */
[----:B------:R2:W-:Y:S01]  /*4640*/  STL [R1+0x44], R197 ;  /* 0x000044c501007387 */ /* 0x0005e20000100800 */
[----:B0-----:R-:W-:Y:S02]  /*4650*/  LEA.HI.X.SX32 R198, R79, R190, 0x1, P2 ;  /* 0x000000be4fc67211 */ /* 0x001fe400010f0eff */
[----:B------:R-:W-:-:S02]  /*4660*/  CS2R R78, SRZ ;  /* 0x00000000004e7805 */ /* 0x000fc4000001ff00 */
[----:B-1----:R-:W-:Y:S01]  /*4670*/  IADD3 R199, P2, R189, UR44, RZ ;  /* 0x0000002cbdc77c10 */ /* 0x002fe2000ff5e0ff */
[----:B------:R0:W-:Y:S01]  /*4680*/  STL [R1+0x20], R198 ;  /* 0x000020c601007387 */ /* 0x0001e20000100800 */
[----:B--2---:R-:W-:-:S03]  /*4690*/  LEA.HI.X.SX32 R197, R77, R190, 0x1, P1 ;  /* 0x000000be4dc57211 */ /* 0x004fc600008f0eff */
[----:B------:R1:W-:Y:S01]  /*46a0*/  STL [R1+0x4c], R199 ;  /* 0x00004cc701007387 */ /* 0x0003e20000100800 */
[----:B------:R-:W-:-:S03]  /*46b0*/  CS2R R76, SRZ ;  /* 0x00000000004c7805 */ /* 0x000fc6000001ff00 */
[----:B------:R2:W-:Y:S01]  /*46c0*/  STL [R1+0x28], R197 ;  /* 0x000028c501007387 */ /* 0x0005e20000100800 */
[----:B0-----:R-:W-:Y:S01]  /*46d0*/  IADD3 R198, P1, R189, UR45, RZ ;  /* 0x0000002dbdc67c10 */ /* 0x001fe2000ff3e0ff */
[----:B------:R-:W-:Y:S01]  /*46e0*/  UIADD3.64 UR44, UR8, 0x204, URZ ;  /* 0x00000204082c7897 */ /* 0x000fe2000fffe03f */
[----:B-1----:R-:W-:-:S03]  /*46f0*/  LEA.HI.X.SX32 R199, R75, R190, 0x1, P4 ;  /* 0x000000be4bc77211 */ /* 0x002fc600020f0eff */
[----:B------:R0:W-:Y:S01]  /*4700*/  STL [R1+0x54], R198 ;  /* 0x000054c601007387 */ /* 0x0001e20000100800 */
[----:B------:R-:W-:Y:S02]  /*4710*/  CS2R R74, SRZ ;  /* 0x00000000004a7805 */ /* 0x000fe4000001ff00 */
[----:B--2---:R-:W-:Y:S01]  /*4720*/  IADD3 R197, P4, R189, UR46, RZ ;  /* 0x0000002ebdc57c10 */ /* 0x004fe2000ff9e0ff */
[----:B------:R1:W-:Y:S03]  /*4730*/  STL [R1+0x30], R199 ;  /* 0x000030c701007387 */ /* 0x0003e60000100800 */
[-C--:B------:R-:W-:Y:S01]  /*4740*/  LEA.HI.X.SX32 R4, R4, R190.reuse, 0x1, P4 ;  /* 0x000000be04047211 */ /* 0x080fe200020f0eff */
[----:B------:R2:W-:Y:S01]  /*4750*/  STL [R1+0x5c], R197 ;  /* 0x00005cc501007387 */ /* 0x0005e20000100800 */
[----:B0-----:R-:W-:Y:S02]  /*4760*/  LEA.HI.X.SX32 R198, R73, R190, 0x1, P5 ;  /* 0x000000be49c67211 */ /* 0x001fe400028f0eff */
[----:B-1----:R-:W-:-:S03]  /*4770*/  IADD3 R199, P5, R189, UR47, RZ ;  /* 0x0000002fbdc77c10 */ /* 0x002fc6000ffbe0ff */
[----:B------:R0:W-:Y:S01]  /*4780*/  STL [R1+0x38], R198 ;  /* 0x000038c601007387 */ /* 0x0001e20000100800 */
[----:B--2---:R-:W-:-:S03]  /*4790*/  LEA.HI.X.SX32 R197, R71, R190, 0x1, P3 ;  /* 0x000000be47c57211 */ /* 0x004fc600018f0eff */
[----:B------:R-:W-:Y:S04]  /*47a0*/  STL [R1+0x64], R199 ;  /* 0x000064c701007387 */ /* 0x000fe80000100800 */
[----:B------:R1:W-:Y:S01]  /*47b0*/  STL [R1+0x40], R197 ;  /* 0x000040c501007387 */ /* 0x0003e20000100800 */
[----:B0-----:R-:W-:-:S05]  /*47c0*/  IADD3 R198, P3, R189, UR51, RZ ;  /* 0x00000033bdc67c10 */ /* 0x001fca000ff7e0ff */
[----:B------:R-:W-:Y:S01]  /*47d0*/  STL [R1+0x6c], R198 ;  /* 0x00006cc601007387 */ /* 0x000fe20000100800 */
[----:B-1----:R-:W-:Y:S02]  /*47e0*/  LEA.HI.X.SX32 R197, R5, R190, 0x1, P2 ;  /* 0x000000be05c57211 */ /* 0x002fe400010f0eff */
[----:B------:R-:W-:-:S03]  /*47f0*/  IADD3 R5, P2, R189, UR17, RZ ;  /* 0x00000011bd057c10 */ /* 0x000fc6000ff5e0ff */
[----:B------:R0:W-:Y:S02]  /*4800*/  STL [R1+0x48], R197 ;  /* 0x000048c501007387 */ /* 0x0001e40000100800 */
[----:B0-----:R-:W-:-:S05]  /*4810*/  LEA.HI.X.SX32 R197, R68, R190, 0x1, P1 ;  /* 0x000000be44c57211 */ /* 0x001fca00008f0eff */
[----:B------:R0:W-:Y:S04]  /*4820*/  STL [R1+0x50], R197 ;  /* 0x000050c501007387 */ /* 0x0001e80000100800 */
[----:B------:R1:W-:Y:S01]  /*4830*/  STL [R1+0x58], R4 ;  /* 0x0000580401007387 */ /* 0x0003e20000100800 */
[-C--:B0-----:R-:W-:Y:S02]  /*4840*/  LEA.HI.X.SX32 R197, R69, R190.reuse, 0x1, P5 ;  /* 0x000000be45c57211 */ /* 0x081fe400028f0eff */
[----:B------:R-:W-:Y:S02]  /*4850*/  CS2R R68, SRZ ;  /* 0x0000000000447805 */ /* 0x000fe4000001ff00 */
[----:B-1----:R-:W-:Y:S01]  /*4860*/  LEA.HI.X.SX32 R4, R70, R190, 0x1, P3 ;  /* 0x000000be46047211 */ /* 0x002fe200018f0eff */
[----:B------:R0:W-:Y:S01]  /*4870*/  STL [R1+0x60], R197 ;  /* 0x000060c501007387 */ /* 0x0001e20000100800 */
[----:B------:R-:W-:-:S03]  /*4880*/  CS2R R70, SRZ ;  /* 0x0000000000467805 */ /* 0x000fc6000001ff00 */
[----:B------:R1:W-:Y:S01]  /*4890*/  STL [R1+0x68], R4 ;  /* 0x0000680401007387 */ /* 0x0003e20000100800 */
[----:B0-----:R-:W-:Y:S02]  /*48a0*/  LOP3.LUT R197, R188, 0x1, RZ, 0x3c, !PT ;  /* 0x00000001bcc57812 */ /* 0x001fe400078e3cff */
[----:B-1----:R-:W-:Y:S02]  /*48b0*/  LEA.HI.X.SX32 R4, R72, R190, 0x1, P2 ;  /* 0x000000be48047211 */ /* 0x002fe400010f0eff */
[----:B------:R-:W-:-:S07]  /*48c0*/  CS2R R72, SRZ ;  /* 0x0000000000487805 */ /* 0x000fce000001ff00 */
.L_x_1:
[----:B------:R-:W2:Y:S04]  /*48d0*/  LDL R203, [R1+0x4] ;  /* 0x0000040001cb7983 */ /* 0x000ea80000100800 */
[----:B------:R-:W3:Y:S04]  /*48e0*/  LDL R197, [R1] ;  /* 0x0000000001c57983 */ /* 0x000ee80000100800 */
[----:B------:R-:W4:Y:S04]  /*48f0*/  LDL R200, [R1+0xc] ;  /* 0x00000c0001c87983 */ /* 0x000f280000100800 */
[----:B------:R-:W5:Y:S04]  /*4900*/  LDL R198, [R1+0x14] ;  /* 0x0000140001c67983 */ /* 0x000f680000100800 */
[----:B------:R-:W5:Y:S04]  /*4910*/  LDL R199, [R1+0x8] ;  /* 0x0000080001c77983 */ /* 0x000f680000100800 */
[----:B------:R-:W5:Y:S04]  /*4920*/  LDL R202, [R1+0x1c] ;  /* 0x00001c0001ca7983 */ /* 0x000f680000100800 */
[----:B------:R-:W5:Y:S01]  /*4930*/  LDL R201, [R1+0x10] ;  /* 0x0000100001c97983 */ /* 0x000f620000100800 */
[----:B------:R-:W-:-:S02]  /*4940*/  USHF.R.S32.HI UR13, URZ, 0x1f, UR4 ;  /* 0x0000001f3f0d7899 */ /* 0x000fc40008011404 */
[----:B------:R-:W-:Y:S02]  /*4950*/  IADD3 R156, P1, R189, UR4, RZ ;  /* 0x00000004bd9c7c10 */ /* 0x000fe4000ff3e0ff */
[----:B------:R-:W-:Y:S01]  /*4960*/  IADD3 R154, P2, R5, UR4, RZ ;  /* 0x00000004059a7c10 */ /* 0x000fe2000ff5e0ff */
[----:B------:R-:W5:Y:S01]  /*4970*/  LDL R228, [R1+0x34] ;  /* 0x0000340001e47983 */ /* 0x000f620000100800 */
[----:B------:R-:W-:Y:S02]  /*4980*/  IADD3.X R157, R190, UR13, RZ, P1, !PT ;  /* 0x0000000dbe9d7c10 */ /* 0x000fe40008ffe4ff */
[----:B------:R-:W-:Y:S01]  /*4990*/  IADD3 R152, P1, R184, UR4, RZ ;  /* 0x00000004b8987c10 */ /* 0x000fe2000ff3e0ff */
[----:B------:R-:W5:Y:S01]  /*49a0*/  LDL R226, [R1+0x18] ;  /* 0x0000180001e27983 */ /* 0x000f620000100800 */
[----:B------:R-:W-:-:S03]  /*49b0*/  IADD3.X R155, R4, UR13, RZ, P2, !PT ;  /* 0x0000000d049b7c10 */ /* 0x000fc600097fe4ff */
[----:B------:R0:W5:Y:S01]  /*49c0*/  LDG.E.U8 R160, desc[UR48][R156.64] ;  /* 0x000000309ca07981 */ /* 0x000162000c1e1100 */
[----:B------:R-:W-:-:S03]  /*49d0*/  IADD3.X R153, R19, UR13, RZ, P1, !PT ;  /* 0x0000000d13997c10 */ /* 0x000fc60008ffe4ff */
[----:B------:R1:W5:Y:S04]  /*49e0*/  LDG.E.U8 R161, desc[UR48][R154.64] ;  /* 0x000000309aa17981 */ /* 0x000368000c1e1100 */
[----:B------:R1:W5:Y:S01]  /*49f0*/  LDG.E.U8 R162, desc[UR48][R152.64] ;  /* 0x0000003098a27981 */ /* 0x000362000c1e1100 */
[----:B0-----:R-:W-:-:S03]  /*4a00*/  IADD3 R156, P2, R23, UR4, RZ ;  /* 0x00000004179c7c10 */ /* 0x001fc6000ff5e0ff */
[----:B------:R-:W5:Y:S01]  /*4a10*/  LDL R222, [R1+0x3c] ;  /* 0x00003c0001de7983 */ /* 0x000f620000100800 */
[----:B------:R-:W-:Y:S02]  /*4a20*/  IADD3.X R157, R17, UR13, RZ, P2, !PT ;  /* 0x0000000d119d7c10 */ /* 0x000fe400097fe4ff */
[----:B-1----:R-:W-:Y:S01]  /*4a30*/  IADD3 R154, P1, R22, UR4, RZ ;  /* 0x00000004169a7c10 */ /* 0x002fe2000ff3e0ff */
[----:B------:R-:W5:Y:S01]  /*4a40*/  LDL R218, [R1+0x30] ;  /* 0x0000300001da7983 */ /* 0x000f620000100800 */
[----:B------:R-:W-:Y:S02]  /*4a50*/  IADD3 R152, P2, R21, UR4, RZ ;  /* 0x0000000415987c10 */ /* 0x000fe4000ff5e0ff */
[----:B------:R-:W-:Y:S01]  /*4a60*/  IADD3.X R155, R15, UR13, RZ, P1, !PT ;  /* 0x0000000d0f9b7c10 */ /* 0x000fe20008ffe4ff */
        /* <DEDUP_REMOVED lines=47> */
[----:B------:R5:W5:Y:S04]  /*4d60*/  LDG.E.U8 R177, desc[UR48][R152.64] ;  /* 0x0000003098b17981 */ /* 0x000b68000c1e1100 */
[----:B------:R-:W5:Y:S04]  /*4d70*/  LDL R206, [R1+0x2c] ;  /* 0x00002c0001ce7983 */ /* 0x000f680000100800 */
        /* <DEDUP_REMOVED lines=17> */
[----:B------:R-:W5:Y:S01]  /*4e90*/  LDL R243, [R1+0x164] ;  /* 0x0001640001f37983 */ /* 0x000f620000100800 */
[----:B--2---:R-:W-:-:S03]  /*4ea0*/  IADD3 R156, P1, R203, UR4, RZ ;  /* 0x00000004cb9c7c10 */ /* 0x004fc6000ff3e0ff */
[----:B------:R-:W2:Y:S01]  /*4eb0*/  LDL R203, [R1+0x60] ;  /* 0x0000600001cb7983 */ /* 0x000ea20000100800 */
[----:B---3--:R-:W-:-:S03]  /*4ec0*/  IADD3.X R157, R197, UR13, RZ, P1, !PT ;  /* 0x0000000dc59d7c10 */ /* 0x008fc60008ffe4ff */
[----:B------:R-:W3:Y:S01]  /*4ed0*/  LDL R197, [R1+0x48] ;  /* 0x0000480001c57983 */ /* 0x000ee20000100800 */
[----:B----4-:R-:W-:-:S03]  /*4ee0*/  IADD3 R154, P2, R200, UR4, RZ ;  /* 0x00000004c89a7c10 */ /* 0x010fc6000ff5e0ff */
[----:B------:R-:W4:Y:S01]  /*4ef0*/  LDL R200, [R1+0x20] ;  /* 0x0000200001c87983 */ /* 0x000f220000100800 */
[----:B-----5:R-:W-:-:S03]  /*4f00*/  IADD3 R152, P1, R198, UR4, RZ ;  /* 0x00000004c6987c10 */ /* 0x020fc6000ff3e0ff */
[----:B------:R-:W5:Y:S01]  /*4f10*/  LDL R198, [R1+0x50] ;  /* 0x0000500001c67983 */ /* 0x000f620000100800 */
[----:B------:R-:W-:-:S03]  /*4f20*/  IADD3.X R155, R199, UR13, RZ, P2, !PT ;  /* 0x0000000dc79b7c10 */ /* 0x000fc600097fe4ff */
[----:B------:R-:W2:Y:S04]  /*4f30*/  LDL R199, [R1+0x58] ;  /* 0x0000580001c77983 */ /* 0x000ea80000100800 */
[----:B------:R0:W4:Y:S01]  /*4f40*/  LDG.E.U8 R178, desc[UR48][R156.64] ;  /* 0x000000309cb27981 */ /* 0x000122000c1e1100 */
[----:B------:R-:W-:-:S03]  /*4f50*/  IADD3.X R153, R201, UR13, RZ, P1, !PT ;  /* 0x0000000dc9997c10 */ /* 0x000fc60008ffe4ff */
[----:B------:R-:W4:Y:S04]  /*4f60*/  LDL R201, [R1+0x68] ;  /* 0x0000680001c97983 */ /* 0x000f280000100800 */
[----:B------:R1:W4:Y:S01]  /*4f70*/  LDG.E.U8 R179, desc[UR48][R154.64] ;  /* 0x000000309ab37981 */ /* 0x000322000c1e1100 */
[----:B0-----:R-:W-:-:S03]  /*4f80*/  IADD3 R156, P2, R202, UR4, RZ ;  /* 0x00000004ca9c7c10 */ /* 0x001fc6000ff5e0ff */
[----:B------:R-:W4:Y:S01]  /*4f90*/  LDL R202, [R1+0x28] ;  /* 0x0000280001ca7983 */ /* 0x000f220000100800 */
[----:B------:R-:W-:-:S03]  /*4fa0*/  IADD3.X R157, R226, UR13, RZ, P2, !PT ;  /* 0x0000000de29d7c10 */ /* 0x000fc600097fe4ff */
[----:B------:R0:W4:Y:S01]  /*4fb0*/  LDG.E.U8 R180, desc[UR48][R152.64] ;  /* 0x0000003098b47981 */ /* 0x000122000c1e1100 */
[----:B-1----:R-:W-:-:S03]  /*4fc0*/  IADD3 R154, P1, R228, UR4, RZ ;  /* 0x00000004e49a7c10 */ /* 0x002fc6000ff3e0ff */
[----:B------:R1:W4:Y:S04]  /*4fd0*/  LDG.E.U8 R181, desc[UR48][R156.64] ;  /* 0x000000309cb57981 */ /* 0x000328000c1e1100 */
[----:B------:R-:W4:Y:S01]  /*4fe0*/  LDL R226, [R1+0xd4] ;  /* 0x0000d40001e27983 */ /* 0x000f220000100800 */
[----:B0-----:R-:W-:-:S03]  /*4ff0*/  IADD3 R152, P2, R222, UR4, RZ ;  /* 0x00000004de987c10 */ /* 0x001fc6000ff5e0ff */
[----:B------:R-:W4:Y:S01]  /*5000*/  LDL R228, [R1+0xdc] ;  /* 0x0000dc0001e47983 */ /* 0x000f220000100800 */
[----:B------:R-:W-:-:S03]  /*5010*/  IADD3.X R155, R218, UR13, RZ, P1, !PT ;  /* 0x0000000dda9b7c10 */ /* 0x000fc60008ffe4ff */
[----:B------:R-:W4:Y:S04]  /*5020*/  LDL R222, [R1+0xbc] ;  /* 0x0000bc0001de7983 */ /* 0x000f280000100800 */
[----:B------:R0:W4:Y:S04]  /*5030*/  LDG.E.U8 R182, desc[UR48][R154.64] ;  /* 0x000000309ab67981 */ /* 0x000128000c1e1100 */
[----:B------:R-:W4:Y:S01]  /*5040*/  LDL R218, [R1+0xac] ;  /* 0x0000ac0001da7983 */ /* 0x000f220000100800 */
[----:B-1----:R-:W-:-:S03]  /*5050*/  IADD3 R156, P1, R216, UR4, RZ ;  /* 0x00000004d89c7c10 */ /* 0x002fc6000ff3e0ff */
[----:B------:R-:W4:Y:S01]  /*5060*/  LDL R216, [R1+0xc8] ;  /* 0x0000c80001d87983 */ /* 0x000f220000100800 */
[----:B------:R-:W-:-:S03]  /*5070*/  IADD3.X R153, R214, UR13, RZ, P2, !PT ;  /* 0x0000000dd6997c10 */ /* 0x000fc600097fe4ff */
[----:B------:R-:W4:Y:S04]  /*5080*/  LDL R214, [R1+0x94] ;  /* 0x0000940001d67983 */ /* 0x000f280000100800 */
[----:B------:R1:W4:Y:S01]  /*5090*/  LDG.E.U8 R183, desc[UR48][R152.64] ;  /* 0x0000003098b77981 */ /* 0x000322000c1e1100 */
[----:B0-----:R-:W-:-:S03]  /*50a0*/  IADD3 R154, P2, R212, UR4, RZ ;  /* 0x00000004d49a7c10 */ /* 0x001fc6000ff5e0ff */
[----:B------:R-:W4:Y:S01]  /*50b0*/  LDL R212, [R1+0xb8] ;  /* 0x0000b80001d47983 */ /* 0x000f220000100800 */
[----:B------:R-:W-:-:S03]  /*50c0*/  IADD3.X R157, R210, UR13, RZ, P1, !PT ;  /* 0x0000000dd29d7c10 */ /* 0x000fc60008ffe4ff */
[----:B------:R-:W4:Y:S01]  /*50d0*/  LDL R210, [R1+0xb0] ;  /* 0x0000b00001d27983 */ /* 0x000f220000100800 */
[----:B-1----:R-:W-:-:S03]  /*50e0*/  IADD3 R152, P1, R209, UR4, RZ ;  /* 0x00000004d1987c10 */ /* 0x002fc6000ff3e0ff */
[----:B------:R-:W4:Y:S01]  /*50f0*/  LDL R209, [R1+0x9c] ;  /* 0x00009c0001d17983 */ /* 0x000f220000100800 */
[----:B---3--:R-:W-:-:S03]  /*5100*/  IADD3.X R155, R197, UR13, RZ, P2, !PT ;  /* 0x0000000dc59b7c10 */ /* 0x008fc600097fe4ff */
[----:B------:R0:W3:Y:S01]  /*5110*/  LDG.E.U8 R197, desc[UR48][R156.64] ;  /* 0x000000309cc57981 */ /* 0x0000e2000c1e1100 */
[----:B------:R-:W-:-:S03]  /*5120*/  IADD3 R158, P2, R208, UR4, RZ ;  /* 0x00000004d09e7c10 */ /* 0x000fc6000ff5e0ff */
[----:B------:R-:W3:Y:S01]  /*5130*/  LDL R208, [R1+0xa4] ;  /* 0x0000a40001d07983 */ /* 0x000ee20000100800 */
[----:B-----5:R-:W-:-:S03]  /*5140*/  IADD3.X R153, R198, UR13, RZ, P1, !PT ;  /* 0x0000000dc6997c10 */ /* 0x020fc60008ffe4ff */
[----:B------:R1:W5:Y:S01]  /*5150*/  LDG.E.U8 R198, desc[UR48][R154.64] ;  /* 0x000000309ac67981 */ /* 0x000362000c1e1100 */
[----:B0-----:R-:W-:Y:S02]  /*5160*/  IADD3 R156, P1, R207, UR4, RZ ;  /* 0x00000004cf9c7c10 */ /* 0x001fe4000ff3e0ff */
[----:B--2---:R-:W-:Y:S01]  /*5170*/  IADD3.X R159, R199, UR13, RZ, P2, !PT ;  /* 0x0000000dc79f7c10 */ /* 0x004fe200097fe4ff */
[----:B------:R-:W2:Y:S01]  /*5180*/  LDL R207, [R1+0x78] ;  /* 0x0000780001cf7983 */ /* 0x000ea20000100800 */
[----:B----4-:R-:W-:-:S03]  /*5190*/  IADD3.X R157, R200, UR13, RZ, P1, !PT ;  /* 0x0000000dc89d7c10 */ /* 0x010fc60008ffe4ff */
[----:B------:R0:W4:Y:S01]  /*51a0*/  LDG.E.U8 R199, desc[UR48][R152.64] ;  /* 0x0000003098c77981 */ /* 0x000122000c1e1100 */
[----:B-1----:R-:W-:-:S03]  /*51b0*/  IADD3 R154, P3, R205, UR4, RZ ;  /* 0x00000004cd9a7c10 */ /* 0x002fc6000ff7e0ff */
[----:B------:R1:W2:Y:S01]  /*51c0*/  LDG.E.U8 R200, desc[UR48][R158.64] ;  /* 0x000000309ec87981 */ /* 0x0002a2000c1e1100 */
[----:B------:R-:W-:-:S03]  /*51d0*/  IADD3.X R155, R203, UR13, RZ, P3, !PT ;  /* 0x0000000dcb9b7c10 */ /* 0x000fc60009ffe4ff */
[----:B------:R-:W2:Y:S01]  /*51e0*/  LDG.E.U8 R156, desc[UR48][R156.64] ;  /* 0x000000309c9c7981 */ /* 0x000ea2000c1e1100 */
[----:B0-----:R-:W-:-:S03]  /*51f0*/  IADD3 R152, P2, R206, UR4, RZ ;  /* 0x00000004ce987c10 */ /* 0x001fc6000ff5e0ff */
[----:B------:R-:W2:Y:S01]  /*5200*/  LDG.E.U8 R154, desc[UR48][R154.64] ;  /* 0x000000309a9a7981 */ /* 0x000ea2000c1e1100 */
[----:B-1----:R-:W-:Y:S02]  /*5210*/  IADD3 R158, P1, R204, UR4, RZ ;  /* 0x00000004cc9e7c10 */ /* 0x002fe4000ff3e0ff */
[----:B------:R-:W-:Y:S01]  /*5220*/  IADD3.X R153, R202, UR13, RZ, P2, !PT ;  /* 0x0000000dca997c10 */ /* 0x000fe200097fe4ff */
[----:B------:R-:W2:Y:S01]  /*5230*/  LDL R205, [R1+0x70] ;  /* 0x0000700001cd7983 */ /* 0x000ea20000100800 */
[----:B------:R-:W-:-:S03]  /*5240*/  IADD3.X R159, R201, UR13, RZ, P1, !PT ;  /* 0x0000000dc99f7c10 */ /* 0x000fc60008ffe4ff */
[----:B------:R-:W2:Y:S04]  /*5250*/  LDG.E.U8 R152, desc[UR48][R152.64] ;  /* 0x0000003098987981 */ /* 0x000ea8000c1e1100 */
[----:B------:R-:W2:Y:S01]  /*5260*/  LDG.E.U8 R158, desc[UR48][R158.64] ;  /* 0x000000309e9e7981 */ /* 0x000ea2000c1e1100 */
[----:B------:R-:W-:Y:S01]  /*5270*/  BAR.SYNC.DEFER_BLOCKING 0x0 ;  /* 0x0000000000007b1d */ /* 0x000fe20000010000 */
[C---:B------:R-:W-:Y:S02]  /*5280*/  LOP3.LUT R201, R0.reuse, 0x20, RZ, 0x3c, !PT ;  /* 0x0000002000c97812 */ /* 0x040fe400078e3cff */
[----:B------:R-:W-:-:S03]  /*5290*/  LOP3.LUT R202, R0, 0x30, RZ, 0x3c, !PT ;  /* 0x0000003000ca7812 */ /* 0x000fc600078e3cff */
[----:B------:R-:W2:Y:S04]  /*52a0*/  LDL R204, [R1+0x84] ;  /* 0x0000840001cc7983 */ /* 0x000ea80000100800 */
[----:B------:R-:W2:Y:S04]  /*52b0*/  LDL R206, [R1+0x8c] ;  /* 0x00008c0001ce7983 */ /* 0x000ea80000100800 */
[----:B------:R-:W-:Y:S04]  /*52c0*/  STS.U8 [R0+UR29+0x4000], R160 ;  /* 0x004000a000007988 */ /* 0x000fe8000800001d */
        /* <DEDUP_REMOVED lines=10> */
[----:B---3--:R0:W-:Y:S04]  /*5370*/  STS.U8 [R201+UR29+0x4d00], R197 ;  /* 0x004d00c5c9007988 */ /* 0x0081e8000800001d */
[----:B------:R-:W-:Y:S04]  /*5380*/  STS.U8 [R202+UR29+0x4180], R163 ;  /* 0x004180a3ca007988 */ /* 0x000fe8000800001d */
[----:B------:R-:W-:Y:S01]  /*5390*/  STS.U8 [R202+UR29+0x4580], R171 ;  /* 0x004580abca007988 */ /* 0x000fe2000800001d */
[----:B0-----:R-:W-:-:S03]  /*53a0*/  LOP3.LUT R201, R0, 0x40, RZ, 0x3c, !PT ;  /* 0x0000004000c97812 */ /* 0x001fc600078e3cff */
[----:B------:R-:W-:Y:S04]  /*53b0*/  STS.U8 [R202+UR29+0x4980], R179 ;  /* 0x004980b3ca007988 */ /* 0x000fe8000800001d */
[----:B-----5:R0:W-:Y:S04]  /*53c0*/  STS.U8 [R202+UR29+0x4d80], R198 ;  /* 0x004d80c6ca007988 */ /* 0x0201e8000800001d */
[----:B------:R-:W-:Y:S04]  /*53d0*/  STS.U8 [R201+UR29+0x4200], R164 ;  /* 0x004200a4c9007988 */ /* 0x000fe8000800001d */
[----:B------:R-:W-:Y:S01]  /*53e0*/  STS.U8 [R201+UR29+0x4600], R172 ;  /* 0x004600acc9007988 */ /* 0x000fe2000800001d */
[----:B0-----:R-:W-:-:S03]  /*53f0*/  LOP3.LUT R202, R0, 0x50, RZ, 0x3c, !PT ;  /* 0x0000005000ca7812 */ /* 0x001fc600078e3cff */
[----:B------:R-:W-:Y:S04]  /*5400*/  STS.U8 [R201+UR29+0x4a00], R180 ;  /* 0x004a00b4c9007988 */ /* 0x000fe8000800001d */
[----:B----4-:R0:W-:Y:S04]  /*5410*/  STS.U8 [R201+UR29+0x4e00], R199 ;  /* 0x004e00c7c9007988 */ /* 0x0101e8000800001d */
[----:B------:R-:W-:Y:S04]  /*5420*/  STS.U8 [R202+UR29+0x4280], R165 ;  /* 0x004280a5ca007988 */ /* 0x000fe8000800001d */
[----:B------:R-:W-:Y:S01]  /*5430*/  STS.U8 [R202+UR29+0x4680], R173 ;  /* 0x004680adca007988 */ /* 0x000fe2000800001d */
[----:B0-----:R-:W-:-:S03]  /*5440*/  LOP3.LUT R201, R0, 0x60, RZ, 0x3c, !PT ;  /* 0x0000006000c97812 */ /* 0x001fc600078e3cff */
[----:B------:R-:W-:Y:S04]  /*5450*/  STS.U8 [R202+UR29+0x4a80], R181 ;  /* 0x004a80b5ca007988 */ /* 0x000fe8000800001d */
[----:B--2---:R-:W-:Y:S04]  /*5460*/  STS.U8 [R202+UR29+0x4e80], R200 ;  /* 0x004e80c8ca007988 */ /* 0x004fe8000800001d */
[----:B------:R-:W-:Y:S04]  /*5470*/  STS.U8 [R201+UR29+0x4300], R166 ;  /* 0x004300a6c9007988 */ /* 0x000fe8000800001d */
[----:B------:R-:W-:Y:S04]  /*5480*/  STS.U8 [R201+UR29+0x4700], R174 ;  /* 0x004700aec9007988 */ /* 0x000fe8000800001d */
[----:B------:R-:W-:Y:S04]  /*5490*/  STS.U8 [R201+UR29+0x4b00], R156 ;  /* 0x004b009cc9007988 */ /* 0x000fe8000800001d */
[----:B------:R0:W-:Y:S04]  /*54a0*/  STS.U8 [R201+UR29+0x4f00], R154 ;  /* 0x004f009ac9007988 */ /* 0x0001e8000800001d */
[----:B------:R-:W2:Y:S04]  /*54b0*/  LDL R199, [R1+0x74] ;  /* 0x0000740001c77983 */ /* 0x000ea80000100800 */
[----:B------:R-:W3:Y:S01]  /*54c0*/  LDL R198, [R1+0x7c] ;  /* 0x00007c0001c67983 */ /* 0x000ee20000100800 */
[----:B0-----:R-:W-:-:S03]  /*54d0*/  LOP3.LUT R201, R0, 0x70, RZ, 0x3c, !PT ;  /* 0x0000007000c97812 */ /* 0x001fc600078e3cff */
[----:B------:R-:W4:Y:S04]  /*54e0*/  LDL R197, [R1+0x88] ;  /* 0x0000880001c57983 */ /* 0x000f280000100800 */
[----:B------:R-:W-:Y:S04]  /*54f0*/  STS.U8 [R201+UR29+0x4380], R167 ;  /* 0x004380a7c9007988 */ /* 0x000fe8000800001d */
[----:B------:R-:W-:Y:S04]  /*5500*/  STS.U8 [R201+UR29+0x4780], R175 ;  /* 0x004780afc9007988 */ /* 0x000fe8000800001d */
[----:B------:R-:W-:Y:S04]  /*5510*/  STS.U8 [R201+UR29+0x4b80], R152 ;  /* 0x004b8098c9007988 */ /* 0x000fe8000800001d */
[----:B------:R0:W-:Y:S04]  /*5520*/  STS.U8 [R201+UR29+0x4f80], R158 ;  /* 0x004f809ec9007988 */ /* 0x0001e8000800001d */
[----:B------:R-:W5:Y:S01]  /*5530*/  LDL R200, [R1+0x90] ;  /* 0x0000900001c87983 */ /* 0x000f620000100800 */
[----:B------:R1:W-:Y:S06]  /*5540*/  MEMBAR.ALL.CTA ;  /* 0x0000000000007992 */ /* 0x0003ec0000008000 */
[----:B-1----:R-:W1:Y:S04]  /*5550*/  FENCE.VIEW.ASYNC.S ;  /* 0x00000000000073c6 */ /* 0x002e680000000000 */
[----:B0-----:R-:W4:Y:S01]  /*5560*/  LDL R201, [R1+0x80] ;  /* 0x0000800001c97983 */ /* 0x001f220000100800 */
[----:B-1----:R-:W-:Y:S06]  /*5570*/  BAR.SYNC.DEFER_BLOCKING 0x0 ;  /* 0x0000000000007b1d */ /* 0x002fec0000010000 */
[----:B------:R-:W-:Y:S01]  /*5580*/  UMOV UR13, 0x40000040 ;  /* 0x40000040000d7882 */ /* 0x000fe20000000000 */
[----:B------:R-:W-:-:S06]  /*5590*/  WARPGROUP.ARRIVE ;  /* 0x00000000000079c5 */ /* 0x000fcc0000000000 */
[----:B------:R-:W-:Y:S01]  /*55a0*/  QGMMA.64x32x32.F32.E4M3.E4M3 R168, gdesc[UR12], RZ, !UPT ;  /* 0x006000000ca879f3 */ /* 0x000fe2000c7008ff */
[----:B------:R-:W-:-:S03]  /*55b0*/  USHF.R.S32.HI UR13, URZ, 0x1f, UR5 ;  /* 0x0000001f3f0d7899 */ /* 0x000fc60008011405 */
[----:B------:R-:W-:Y:S01]  /*55c0*/  QGMMA.64x32x32.F32.E4M3.E4M3 R168, gdesc[UR8], R168 ;  /* 0x0060000008a879f3 */ /* 0x000fe200087008a8 */
[----:B------:R-:W-:-:S03]  /*55d0*/  UMOV UR34, UR14 ;  /* 0x0000000e00227c82 */ /* 0x000fc60008000000 */
[----:B------:R-:W-:Y:S01]  /*55e0*/  QGMMA.64x32x32.F32.E4M3.E4M3 R168, gdesc[UR20], R168 ;  /* 0x0060000014a879f3 */ /* 0x000fe200087008a8 */
[----:B------:R-:W-:-:S03]  /*55f0*/  UMOV UR35, UR15 ;  /* 0x0000000f00237c82 */ /* 0x000fc60008000000 */
[----:B------:R-:W-:Y:S04]  /*5600*/  QGMMA.64x32x32.F32.E4M3.E4M3 R168, gdesc[UR24], R168 ;  /* 0x0060000018a879f3 */ /* 0x000fe800087008a8 */
[----:B------:R-:W-:Y:S01]  /*5610*/  QGMMA.64x32x32.F32.E4M3.E4M3 R152, gdesc[UR32], RZ, !UPT ;  /* 0x00600000209879f3 */ /* 0x000fe2000c7008ff */
[----:B--2---:R-:W-:Y:S02]  /*5620*/  IADD3 R202, P1, R199, UR5, RZ ;  /* 0x00000005c7ca7c10 */ /* 0x004fe4000ff3e0ff */
[----:B---3--:R-:W-:Y:S02]  /*5630*/  IADD3 R198, P2, R198, UR5, RZ ;  /* 0x00000005c6c67c10 */ /* 0x008fe4000ff5e0ff */
[----:B------:R-:W-:Y:S02]  /*5640*/  IADD3.X R203, R205, UR13, RZ, P1, !PT ;  /* 0x0000000dcdcb7c10 */ /* 0x000fe40008ffe4ff */
[----:B------:R-:W-:-:S02]  /*5650*/  IADD3 R204, P1, R204, UR5, RZ ;  /* 0x00000005cccc7c10 */ /* 0x000fc4000ff3e0ff */
[----:B------:R-:W-:Y:S01]  /*5660*/  IADD3.X R199, R207, UR13, RZ, P2, !PT ;  /* 0x0000000dcfc77c10 */ /* 0x000fe200097fe4ff */
[----:B------:R-:W2:Y:S01]  /*5670*/  LDG.E.U8 R202, desc[UR48][R202.64] ;  /* 0x00000030caca7981 */ /* 0x000ea2000c1e1100 */
[----:B----4-:R-:W-:-:S03]  /*5680*/  IADD3.X R205, R201, UR13, RZ, P1, !PT ;  /* 0x0000000dc9cd7c10 */ /* 0x010fc60008ffe4ff */
[----:B------:R0:W3:Y:S02]  /*5690*/  LDG.E.U8 R201, desc[UR48][R198.64] ;  /* 0x00000030c6c97981 */ /* 0x0000e4000c1e1100 */
[----:B0-----:R-:W-:Y:S02]  /*56a0*/  IADD3 R198, P1, R214, UR5, RZ ;  /* 0x00000005d6c67c10 */ /* 0x001fe4000ff3e0ff */
[----:B------:R-:W4:Y:S01]  /*56b0*/  LDL R214, [R1+0xc0] ;  /* 0x0000c00001d67983 */ /* 0x000f220000100800 */
[----:B------:R-:W-:-:S04]  /*56c0*/  IADD3 R206, P2, R206, UR5, RZ ;  /* 0x00000005cece7c10 */ /* 0x000fc8000ff5e0ff */
[----:B------:R-:W-:Y:S02]  /*56d0*/  IADD3.X R207, R197, UR13, RZ, P2, !PT ;  /* 0x0000000dc5cf7c10 */ /* 0x000fe400097fe4ff */
[----:B------:R0:W2:Y:S01]  /*56e0*/  LDG.E.U8 R197, desc[UR48][R204.64] ;  /* 0x00000030ccc57981 */ /* 0x0000a2000c1e1100 */
[----:B-----5:R-:W-:Y:S02]  /*56f0*/  IADD3.X R199, R200, UR13, RZ, P1, !PT ;  /* 0x0000000dc8c77c10 */ /* 0x020fe40008ffe4ff */
[----:B------:R-:W-:Y:S01]  /*5700*/  IADD3 R208, P1, R208, UR5, RZ ;  /* 0x00000005d0d07c10 */ /* 0x000fe2000ff3e0ff */
[----:B------:R1:W5:Y:S04]  /*5710*/  LDG.E.U8 R200, desc[UR48][R206.64] ;  /* 0x00000030cec87981 */ /* 0x000368000c1e1100 */
[----:B------:R-:W3:Y:S01]  /*5720*/  LDG.E.U8 R199, desc[UR48][R198.64] ;  /* 0x00000030c6c77981 */ /* 0x000ee2000c1e1100 */
[----:B0-----:R-:W-:-:S04]  /*5730*/  IADD3 R204, P2, R209, UR5, RZ ;  /* 0x00000005d1cc7c10 */ /* 0x001fc8000ff5e0ff */
[----:B------:R-:W-:Y:S02]  /*5740*/  IADD3.X R205, R236, UR13, RZ, P2, !PT ;  /* 0x0000000deccd7c10 */ /* 0x000fe400097fe4ff */
[----:B-1----:R-:W-:Y:S01]  /*5750*/  IADD3 R206, P2, R218, UR5, RZ ;  /* 0x00000005dace7c10 */ /* 0x002fe2000ff5e0ff */
[----:B------:R-:W2:Y:S01]  /*5760*/  LDL R236, [R1+0x10c] ;  /* 0x00010c0001ec7983 */ /* 0x000ea20000100800 */
[----:B------:R-:W-:-:S03]  /*5770*/  IADD3.X R209, R234, UR13, RZ, P1, !PT ;  /* 0x0000000dead17c10 */ /* 0x000fc60008ffe4ff */
[----:B------:R-:W5:Y:S04]  /*5780*/  LDL R218, [R1+0xd0] ;  /* 0x0000d00001da7983 */ /* 0x000f680000100800 */
[----:B------:R0:W3:Y:S01]  /*5790*/  LDG.E.U8 R198, desc[UR48][R204.64] ;  /* 0x00000030ccc67981 */ /* 0x0000e2000c1e1100 */
[----:B------:R-:W-:-:S03]  /*57a0*/  IADD3.X R207, R232, UR13, RZ, P2, !PT ;  /* 0x0000000de8cf7c10 */ /* 0x000fc600097fe4ff */
[----:B------:R-:W2:Y:S04]  /*57b0*/  LDL R232, [R1+0xe0] ;  /* 0x0000e00001e87983 */ /* 0x000ea80000100800 */
[----:B------:R1:W3:Y:S01]  /*57c0*/  LDG.E.U8 R203, desc[UR48][R208.64] ;  /* 0x00000030d0cb7981 */ /* 0x0002e2000c1e1100 */
[----:B0-----:R-:W-:-:S03]  /*57d0*/  IADD3 R204, P1, R230, UR5, RZ ;  /* 0x00000005e6cc7c10 */ /* 0x001fc6000ff3e0ff */
[----:B------:R-:W2:Y:S01]  /*57e0*/  LDL R230, [R1+0xe4] ;  /* 0x0000e40001e67983 */ /* 0x000ea20000100800 */
[----:B------:R-:W-:-:S03]  /*57f0*/  IADD3.X R205, R210, UR13, RZ, P1, !PT ;  /* 0x0000000dd2cd7c10 */ /* 0x000fc60008ffe4ff */
[----:B------:R0:W3:Y:S01]  /*5800*/  LDG.E.U8 R210, desc[UR48][R206.64] ;  /* 0x00000030ced27981 */ /* 0x0000e2000c1e1100 */
[----:B-1----:R-:W-:-:S03]  /*5810*/  IADD3 R208, P2, R222, UR5, RZ ;  /* 0x00000005ded07c10 */ /* 0x002fc6000ff5e0ff */
[----:B------:R-:W3:Y:S04]  /*5820*/  LDL R222, [R1+0xec] ;  /* 0x0000ec0001de7983 */ /* 0x000ee80000100800 */
[----:B------:R-:W3:Y:S01]  /*5830*/  LDL R234, [R1+0xe8] ;  /* 0x0000e80001ea7983 */ /* 0x000ee20000100800 */
[----:B0-----:R-:W-:-:S03]  /*5840*/  IADD3 R206, P1, R233, UR5, RZ ;  /* 0x00000005e9ce7c10 */ /* 0x001fc6000ff3e0ff */
[----:B------:R-:W3:Y:S01]  /*5850*/  LDL R233, [R1+0xf4] ;  /* 0x0000f40001e97983 */ /* 0x000ee20000100800 */
[----:B------:R-:W-:-:S03]  /*5860*/  IADD3.X R209, R212, UR13, RZ, P2, !PT ;  /* 0x0000000dd4d17c10 */ /* 0x000fc600097fe4ff */
[----:B------:R0:W3:Y:S02]  /*5870*/  LDG.E.U8 R212, desc[UR48][R204.64] ;  /* 0x00000030ccd47981 */ /* 0x0000e4000c1e1100 */
[----:B0-----:R-:W-:Y:S02]  /*5880*/  IADD3 R204, P2, R235, UR5, RZ ;  /* 0x00000005ebcc7c10 */ /* 0x001fe4000ff5e0ff */
[----:B------:R-:W3:Y:S02]  /*5890*/  LDL R235, [R1+0xfc] ;  /* 0x0000fc0001eb7983 */ /* 0x000ee40000100800 */
[----:B------:R-:W-:Y:S02]  /*58a0*/  IADD3.X R205, R216, UR13, RZ, P2, !PT ;  /* 0x0000000dd8cd7c10 */ /* 0x000fe400097fe4ff */
[----:B----4-:R-:W-:Y:S02]  /*58b0*/  IADD3.X R207, R214, UR13, RZ, P1, !PT ;  /* 0x0000000dd6cf7c10 */ /* 0x010fe40008ffe4ff */
[----:B------:R0:W4:Y:S04]  /*58c0*/  LDG.E.U8 R214, desc[UR48][R208.64] ;  /* 0x00000030d0d67981 */ /* 0x000128000c1e1100 */
[----:B------:R1:W4:Y:S01]  /*58d0*/  LDG.E.U8 R216, desc[UR48][R206.64] ;  /* 0x00000030ced87981 */ /* 0x000322000c1e1100 */
[----:B0-----:R-:W-:-:S03]  /*58e0*/  IADD3 R208, P1, R226, UR5, RZ ;  /* 0x00000005e2d07c10 */ /* 0x001fc6000ff3e0ff */
[----:B------:R-:W4:Y:S01]  /*58f0*/  LDL R226, [R1+0xf8] ;  /* 0x0000f80001e27983 */ /* 0x000f220000100800 */
[----:B-1----:R-:W-:-:S03]  /*5900*/  IADD3 R206, P2, R228, UR5, RZ ;  /* 0x00000005e4ce7c10 */ /* 0x002fc6000ff5e0ff */
[----:B------:R-:W4:Y:S01]  /*5910*/  LDL R228, [R1+0x100] ;  /* 0x0001000001e47983 */ /* 0x000f220000100800 */
[----:B------:R-:W-:-:S03]  /*5920*/  IADD3.X R207, R237, UR13, RZ, P2, !PT ;  /* 0x0000000dedcf7c10 */ /* 0x000fc600097fe4ff */
[----:B------:R-:W4:Y:S01]  /*5930*/  LDL R237, [R1+0x114] ;  /* 0x0001140001ed7983 */ /* 0x000f220000100800 */
[----:B-----5:R-:W-:-:S03]  /*5940*/  IADD3.X R209, R218, UR13, RZ, P1, !PT ;  /* 0x0000000ddad17c10 */ /* 0x020fc60008ffe4ff */
[----:B------:R2:W5:Y:S04]  /*5950*/  LDG.E.U8 R218, desc[UR48][R204.64] ;  /* 0x00000030ccda7981 */ /* 0x000568000c1e1100 */
[----:B------:R-:W5:Y:S01]  /*5960*/  LDG.E.U8 R208, desc[UR48][R208.64] ;  /* 0x00000030d0d07981 */ /* 0x000f62000c1e1100 */
[----:B--2---:R-:W-:-:S03]  /*5970*/  IADD3 R204, P1, R230, UR5, RZ ;  /* 0x00000005e6cc7c10 */ /* 0x004fc6000ff3e0ff */
[----:B------:R3:W2:Y:S04]  /*5980*/  LDG.E.U8 R209, desc[UR48][R206.64] ;  /* 0x00000030ced17981 */ /* 0x0006a8000c1e1100 */
[----:B------:R-:W5:Y:S01]  /*5990*/  LDL R230, [R1+0x108] ;  /* 0x0001080001e67983 */ /* 0x000f620000100800 */
[----:B------:R-:W-:-:S03]  /*59a0*/  IADD3.X R205, R232, UR13, RZ, P1, !PT ;  /* 0x0000000de8cd7c10 */ /* 0x000fc60008ffe4ff */
[----:B------:R-:W2:Y:S01]  /*59b0*/  LDL R232, [R1+0x110] ;  /* 0x0001100001e87983 */ /* 0x000ea20000100800 */
[----:B---3--:R-:W-:-:S03]  /*59c0*/  IADD3 R206, P1, R222, UR5, RZ ;  /* 0x00000005dece7c10 */ /* 0x008fc6000ff3e0ff */
[----:B------:R0:W3:Y:S02]  /*59d0*/  LDG.E.U8 R222, desc[UR48][R204.64] ;  /* 0x00000030ccde7981 */ /* 0x0000e4000c1e1100 */
[----:B0-----:R-:W-:Y:S02]  /*59e0*/  IADD3 R204, P2, R233, UR5, RZ ;  /* 0x00000005e9cc7c10 */ /* 0x001fe4000ff5e0ff */
[----:B------:R-:W3:Y:S01]  /*59f0*/  LDL R233, [R1+0x118] ;  /* 0x0001180001e97983 */ /* 0x000ee20000100800 */
[----:B------:R-:W-:-:S03]  /*5a00*/  IADD3.X R207, R234, UR13, RZ, P1, !PT ;  /* 0x0000000deacf7c10 */ /* 0x000fc60008ffe4ff */
[----:B------:R-:W3:Y:S01]  /*5a10*/  LDL R234, [R1+0x120] ;  /* 0x0001200001ea7983 */ /* 0x000ee20000100800 */
[----:B------:R-:W-:-:S03]  /*5a20*/  IADD3.X R205, R238, UR13, RZ, P2, !PT ;  /* 0x0000000deecd7c10 */ /* 0x000fc600097fe4ff */
[----:B------:R-:W3:Y:S04]  /*5a30*/  LDL R238, [R1+0x12c] ;  /* 0x00012c0001ee7983 */ /* 0x000ee80000100800 */
[----:B------:R-:W3:Y:S04]  /*5a40*/  LDG.E.U8 R206, desc[UR48][R206.64] ;  /* 0x00000030cece7981 */ /* 0x000ee8000c1e1100 */
[----:B------:R0:W3:Y:S02]  /*5a50*/  LDG.E.U8 R207, desc[UR48][R204.64] ;  /* 0x00000030cccf7981 */ /* 0x0000e4000c1e1100 */
[----:B0-----:R-:W-:-:S02]  /*5a60*/  IADD3 R204, P1, R235, UR5, RZ ;  /* 0x00000005ebcc7c10 */ /* 0x001fc4000ff3e0ff */
[----:B------:R-:W3:Y:S02]  /*5a70*/  LDL R235, [R1+0x128] ;  /* 0x0001280001eb7983 */ /* 0x000ee40000100800 */
[----:B----4-:R-:W-:-:S05]  /*5a80*/  IADD3.X R205, R226, UR13, RZ, P1, !PT ;  /* 0x0000000de2cd7c10 */ /* 0x010fca0008ffe4ff */
[----:B------:R0:W4:Y:S02]  /*5a90*/  LDG.E.U8 R226, desc[UR48][R204.64] ;  /* 0x00000030cce27981 */ /* 0x000124000c1e1100 */
[----:B0-----:R-:W-:Y:S02]  /*5aa0*/  IADD3 R204, P1, R239, UR5, RZ ;  /* 0x00000005efcc7c10 */ /* 0x001fe4000ff3e0ff */
[----:B------:R-:W4:Y:S02]  /*5ab0*/  LDL R239, [R1+0x134] ;  /* 0x0001340001ef7983 */ /* 0x000f240000100800 */
[----:B------:R-:W-:-:S05]  /*5ac0*/  IADD3.X R205, R228, UR13, RZ, P1, !PT ;  /* 0x0000000de4cd7c10 */ /* 0x000fca0008ffe4ff */
[----:B------:R0:W4:Y:S02]  /*5ad0*/  LDG.E.U8 R228, desc[UR48][R204.64] ;  /* 0x00000030cce47981 */ /* 0x000124000c1e1100 */
[----:B0-----:R-:W-:Y:S02]  /*5ae0*/  IADD3 R204, P1, R236, UR5, RZ ;  /* 0x00000005eccc7c10 */ /* 0x001fe4000ff3e0ff */
[----:B------:R-:W4:Y:S02]  /*5af0*/  LDL R236, [R1+0x130] ;  /* 0x0001300001ec7983 */ /* 0x000f240000100800 */
[----:B-----5:R-:W-:-:S05]  /*5b00*/  IADD3.X R205, R230, UR13, RZ, P1, !PT ;  /* 0x0000000de6cd7c10 */ /* 0x020fca0008ffe4ff */
[----:B------:R0:W5:Y:S02]  /*5b10*/  LDG.E.U8 R230, desc[UR48][R204.64] ;  /* 0x00000030cce67981 */ /* 0x000164000c1e1100 */
[----:B0-----:R-:W-:Y:S02]  /*5b20*/  IADD3 R204, P1, R237, UR5, RZ ;  /* 0x00000005edcc7c10 */ /* 0x001fe4000ff3e0ff */
[----:B------:R-:W5:Y:S02]  /*5b30*/  LDL R237, [R1+0x138] ;  /* 0x0001380001ed7983 */ /* 0x000f640000100800 */
[----:B--2---:R-:W-:-:S05]  /*5b40*/  IADD3.X R205, R232, UR13, RZ, P1, !PT ;  /* 0x0000000de8cd7c10 */ /* 0x004fca0008ffe4ff */
[----:B------:R0:W2:Y:S02]  /*5b50*/  LDG.E.U8 R232, desc[UR48][R204.64] ;  /* 0x00000030cce87981 */ /* 0x0000a4000c1e1100 */
[----:B0-----:R-:W-:Y:S02]  /*5b60*/  IADD3 R204, P1, R242, UR5, RZ ;  /* 0x00000005f2cc7c10 */ /* 0x001fe4000ff3e0ff */
[----:B------:R-:W2:Y:S02]  /*5b70*/  LDL R242, [R1+0x160] ;  /* 0x0001600001f27983 */ /* 0x000ea40000100800 */
[----:B---3--:R-:W-:-:S05]  /*5b80*/  IADD3.X R205, R233, UR13, RZ, P1, !PT ;  /* 0x0000000de9cd7c10 */ /* 0x008fca0008ffe4ff */
[----:B------:R0:W3:Y:S02]  /*5b90*/  LDG.E.U8 R233, desc[UR48][R204.64] ;  /* 0x00000030cce97981 */ /* 0x0000e4000c1e1100 */
[----:B0-----:R-:W-:Y:S02]  /*5ba0*/  IADD3 R204, P1, R241, UR5, RZ ;  /* 0x00000005f1cc7c10 */ /* 0x001fe4000ff3e0ff */
[----:B------:R-:W2:Y:S02]  /*5bb0*/  LDL R241, [R1+0x158] ;  /* 0x0001580001f17983 */ /* 0x000ea40000100800 */
[----:B------:R-:W-:-:S05]  /*5bc0*/  IADD3.X R205, R234, UR13, RZ, P1, !PT ;  /* 0x0000000deacd7c10 */ /* 0x000fca0008ffe4ff */
[----:B------:R0:W3:Y:S02]  /*5bd0*/  LDG.E.U8 R234, desc[UR48][R204.64] ;  /* 0x00000030ccea7981 */ /* 0x0000e4000c1e1100 */
[----:B0-----:R-:W-:Y:S02]  /*5be0*/  IADD3 R204, P1, R238, UR5, RZ ;  /* 0x00000005eecc7c10 */ /* 0x001fe4000ff3e0ff */
[----:B------:R-:W2:Y:S02]  /*5bf0*/  LDL R238, [R1+0x140] ;  /* 0x0001400001ee7983 */ /* 0x000ea40000100800 */
[----:B------:R-:W-:-:S05]  /*5c00*/  IADD3.X R205, R235, UR13, RZ, P1, !PT ;  /* 0x0000000debcd7c10 */ /* 0x000fca0008ffe4ff */
[----:B------:R4:W3:Y:S01]  /*5c10*/  LDG.E.U8 R235, desc[UR48][R204.64] ;  /* 0x00000030cceb7981 */ /* 0x0008e2000c1e1100 */
[----:B------:R-:W-:Y:S01]  /*5c20*/  UMOV UR38, UR10 ;  /* 0x0000000a00267c82 */ /* 0x000fe20008000000 */
[----:B------:R-:W-:Y:S02]  /*5c30*/  UMOV UR39, UR11 ;  /* 0x0000000b00277c82 */ /* 0x000fe40008000000 */
[----:B------:R-:W-:Y:S01]  /*5c40*/  QGMMA.64x32x32.F32.E4M3.E4M3 R152, gdesc[UR36], R152 ;  /* 0x00600000249879f3 */ /* 0x000fe20008700898 */
[----:B----4-:R-:W-:Y:S02]  /*5c50*/  IADD3 R204, P1, R239, UR5, RZ ;  /* 0x00000005efcc7c10 */ /* 0x010fe4000ff3e0ff */
[----:B------:R-:W4:Y:S02]  /*5c60*/  LDL R239, [R1+0x148] ;  /* 0x0001480001ef7983 */ /* 0x000f240000100800 */
[----:B------:R-:W-:-:S05]  /*5c70*/  IADD3.X R205, R236, UR13, RZ, P1, !PT ;  /* 0x0000000deccd7c10 */ /* 0x000fca0008ffe4ff */
[----:B------:R0:W3:Y:S02]  /*5c80*/  LDG.E.U8 R236, desc[UR48][R204.64] ;  /* 0x00000030ccec7981 */ /* 0x0000e4000c1e1100 */
[----:B0-----:R-:W-:Y:S02]  /*5c90*/  IADD3 R204, P1, R240, UR5, RZ ;  /* 0x00000005f0cc7c10 */ /* 0x001fe4000ff3e0ff */
[----:B------:R-:W3:Y:S02]  /*5ca0*/  LDL R240, [R1+0x150] ;  /* 0x0001500001f07983 */ /* 0x000ee40000100800 */
[----:B-----5:R-:W-:-:S05]  /*5cb0*/  IADD3.X R205, R237, UR13, RZ, P1, !PT ;  /* 0x0000000dedcd7c10 */ /* 0x020fca0008ffe4ff */
[----:B------:R0:W5:Y:S02]  /*5cc0*/  LDG.E.U8 R237, desc[UR48][R204.64] ;  /* 0x00000030cced7981 */ /* 0x000164000c1e1100 */
[----:B0-----:R-:W-:Y:S02]  /*5cd0*/  IADD3 R204, P1, R245, UR5, RZ ;  /* 0x00000005f5cc7c10 */ /* 0x001fe4000ff3e0ff */
[----:B------:R-:W5:Y:S02]  /*5ce0*/  LDL R245, [R1+0x168] ;  /* 0x0001680001f57983 */ /* 0x000f640000100800 */
[----:B--2---:R-:W-:-:S05]  /*5cf0*/  IADD3.X R205, R238, UR13, RZ, P1, !PT ;  /* 0x0000000deecd7c10 */ /* 0x004fca0008ffe4ff */
[----:B------:R0:W2:Y:S02]  /*5d00*/  LDG.E.U8 R238, desc[UR48][R204.64] ;  /* 0x00000030ccee7981 */ /* 0x0000a4000c1e1100 */
[----:B0-----:R-:W-:Y:S02]  /*5d10*/  IADD3 R204, P1, R244, UR5, RZ ;  /* 0x00000005f4cc7c10 */ /* 0x001fe4000ff3e0ff */
[----:B------:R-:W5:Y:S01]  /*5d20*/  LDL R244, [R1+0x16c] ;  /* 0x00016c0001f47983 */ /* 0x000f620000100800 */
[----:B------:R-:W-:Y:S01]  /*5d30*/  UMOV UR42, UR22 ;  /* 0x00000016002a7c82 */ /* 0x000fe20008000000 */
[----:B------:R-:W-:Y:S02]  /*5d40*/  UMOV UR43, UR23 ;  /* 0x00000017002b7c82 */ /* 0x000fe40008000000 */
[----:B------:R-:W-:Y:S01]  /*5d50*/  QGMMA.64x32x32.F32.E4M3.E4M3 R152, gdesc[UR40], R152 ;  /* 0x00600000289879f3 */ /* 0x000fe20008700898 */
[----:B------:R-:W-:Y:S01]  /*5d60*/  UMOV UR46, UR26 ;  /* 0x0000001a002e7c82 */ /* 0x000fe20008000000 */
[----:B------:R-:W-:-:S02]  /*5d70*/  UMOV UR47, UR27 ;  /* 0x0000001b002f7c82 */ /* 0x000fc40008000000 */
[----:B------:R-:W-:Y:S03]  /*5d80*/  QGMMA.64x32x32.F32.E4M3.E4M3 R152, gdesc[UR44], R152, gsb0 ;  /* 0x006000002c9879f3 */ /* 0x000fe60008000898 */
[----:B------:R-:W-:Y:S02]  /*5d90*/  WARPGROUP.DEPBAR.LE gsb0, 0x0 ;  /* 0x00008000000079c5 */ /* 0x000fe40000010000 */
[----:B----4-:R-:W-:-:S05]  /*5da0*/  IADD3.X R205, R239, UR13, RZ, P1, !PT ;  /* 0x0000000defcd7c10 */ /* 0x010fca0008ffe4ff */
[----:B------:R0:W4:Y:S02]  /*5db0*/  LDG.E.U8 R239, desc[UR48][R204.64] ;  /* 0x00000030ccef7981 */ /* 0x000124000c1e1100 */
[----:B0-----:R-:W-:-:S04]  /*5dc0*/  IADD3 R204, P1, R247, UR5, RZ ;  /* 0x00000005f7cc7c10 */ /* 0x001fc8000ff3e0ff */
[----:B---3--:R-:W-:-:S05]  /*5dd0*/  IADD3.X R205, R240, UR13, RZ, P1, !PT ;  /* 0x0000000df0cd7c10 */ /* 0x008fca0008ffe4ff */
[----:B------:R0:W3:Y:S02]  /*5de0*/  LDG.E.U8 R240, desc[UR48][R204.64] ;  /* 0x00000030ccf07981 */ /* 0x0000e4000c1e1100 */
[----:B0-----:R-:W-:-:S04]  /*5df0*/  IADD3 R204, P1, R246, UR5, RZ ;  /* 0x00000005f6cc7c10 */ /* 0x001fc8000ff3e0ff */
[----:B------:R-:W-:-:S05]  /*5e00*/  IADD3.X R205, R241, UR13, RZ, P1, !PT ;  /* 0x0000000df1cd7c10 */ /* 0x000fca0008ffe4ff */
[----:B------:R0:W4:Y:S02]  /*5e10*/  LDG.E.U8 R241, desc[UR48][R204.64] ;  /* 0x00000030ccf17981 */ /* 0x000124000c1e1100 */
[----:B0-----:R-:W-:-:S04]  /*5e20*/  IADD3 R204, P1, R243, UR5, RZ ;  /* 0x00000005f3cc7c10 */ /* 0x001fc8000ff3e0ff */
[----:B------:R-:W-:-:S05]  /*5e30*/  IADD3.X R205, R242, UR13, RZ, P1, !PT ;  /* 0x0000000df2cd7c10 */ /* 0x000fca0008ffe4ff */
[----:B------:R0:W4:Y:S02]  /*5e40*/  LDG.E.U8 R242, desc[UR48][R204.64] ;  /* 0x00000030ccf27981 */ /* 0x000124000c1e1100 */
[----:B0-----:R-:W-:Y:S01]  /*5e50*/  FMUL R204, R170, UR7 ;  /* 0x00000007aacc7c20 */ /* 0x001fe20008400000 */
[----:B------:R-:W-:-:S05]  /*5e60*/  FMUL R205, R171, UR7 ;  /* 0x00000007abcd7c20 */ /* 0x000fca0008400000 */
[----:B------:R-:W-:Y:S01]  /*5e70*/  FMNMX R204, R204, R205, !PT ;  /* 0x000000cdcccc7209 */ /* 0x000fe20007800000 */
[----:B------:R-:W-:-:S05]  /*5e80*/  FMUL R205, R174, UR7 ;  /* 0x00000007aecd7c20 */ /* 0x000fca0008400000 */
[----:B------:R-:W-:Y:S01]  /*5e90*/  FMNMX R204, R205, R204, !PT ;  /* 0x000000cccdcc7209 */ /* 0x000fe20007800000 */
[----:B------:R-:W-:-:S05]  /*5ea0*/  FMUL R205, R175, UR7 ;  /* 0x00000007afcd7c20 */ /* 0x000fca0008400000 */
[----:B------:R-:W-:Y:S01]  /*5eb0*/  FMNMX R204, R205, R204, !PT ;  /* 0x000000cccdcc7209 */ /* 0x000fe20007800000 */
[----:B------:R-:W-:-:S05]  /*5ec0*/  FMUL R205, R178, UR7 ;  /* 0x00000007b2cd7c20 */ /* 0x000fca0008400000 */
[----:B------:R-:W-:Y:S01]  /*5ed0*/  FMNMX R204, R205, R204, !PT ;  /* 0x000000cccdcc7209 */ /* 0x000fe20007800000 */
[----:B------:R-:W-:Y:S01]  /*5ee0*/  FMUL R205, R179, UR7 ;  /* 0x00000007b3cd7c20 */ /* 0x000fe20008400000 */
[----:B------:R-:W-:-:S04]  /*5ef0*/  FMUL R243, R182, UR7 ;  /* 0x00000007b6f37c20 */ /* 0x000fc80008400000 */
[----:B------:R-:W-:-:S04]  /*5f00*/  FMNMX R204, R205, R204, !PT ;  /* 0x000000cccdcc7209 */ /* 0x000fc80007800000 */
[----:B------:R-:W-:Y:S02]  /*5f10*/  FMNMX R243, R243, R204, !PT ;  /* 0x000000ccf3f37209 */ /* 0x000fe40007800000 */
[----:B-----5:R-:W-:-:S04]  /*5f20*/  IADD3 R204, P1, R244, UR5, RZ ;  /* 0x00000005f4cc7c10 */ /* 0x020fc8000ff3e0ff */
[----:B------:R-:W-:-:S06]  /*5f30*/  IADD3.X R205, R245, UR13, RZ, P1, !PT ;  /* 0x0000000df5cd7c10 */ /* 0x000fcc0008ffe4ff */
[----:B------:R0:W5:Y:S01]  /*5f40*/  LDG.E.U8 R205, desc[UR48][R204.64] ;  /* 0x00000030cccd7981 */ /* 0x000162000c1e1100 */
[----:B------:R-:W-:Y:S01]  /*5f50*/  FMUL R244, R183, UR7 ;  /* 0x00000007b7f47c20 */ /* 0x000fe20008400000 */
[----:B------:R-:W-:Y:S01]  /*5f60*/  FMUL R245, R155, UR7 ;  /* 0x000000079bf57c20 */ /* 0x000fe20008400000 */
[----:B------:R-:W-:Y:S01]  /*5f70*/  FMUL R246, R167, UR7 ;  /* 0x00000007a7f67c20 */ /* 0x000fe20008400000 */
[----:B------:R-:W-:Y:S01]  /*5f80*/  FMUL R247, R172, UR7 ;  /* 0x00000007acf77c20 */ /* 0x000fe20008400000 */
[----:B------:R-:W-:Y:S01]  /*5f90*/  FMUL R248, R153, UR7 ;  /* 0x0000000799f87c20 */ /* 0x000fe20008400000 */
[----:B------:R-:W-:Y:S01]  /*5fa0*/  FMNMX R243, R244, R243, !PT ;  /* 0x000000f3f4f37209 */ /* 0x000fe20007800000 */
[----:B------:R-:W-:Y:S01]  /*5fb0*/  FMUL R244, R154, UR7 ;  /* 0x000000079af47c20 */ /* 0x000fe20008400000 */
[----:B------:R-:W-:Y:S06]  /*5fc0*/  BAR.SYNC.DEFER_BLOCKING 0x0 ;  /* 0x0000000000007b1d */ /* 0x000fec0000010000 */
[----:B0-----:R-:W0:Y:S01]  /*5fd0*/  SHFL.BFLY PT, R204, R243, 0x2, 0x1f ;  /* 0x0c401f00f3cc7f89 */ /* 0x001e2200000e0000 */
[----:B------:R-:W-:Y:S01]  /*5fe0*/  FMNMX R244, R244, R245, !PT ;  /* 0x000000f5f4f47209 */ /* 0x000fe20007800000 */
[----:B------:R-:W-:-:S05]  /*5ff0*/  FMUL R245, R158, UR7 ;  /* 0x000000079ef57c20 */ /* 0x000fca0008400000 */
[----:B------:R-:W-:Y:S01]  /*6000*/  FMNMX R244, R245, R244, !PT ;  /* 0x000000f4f5f47209 */ /* 0x000fe20007800000 */
[----:B------:R-:W-:-:S05]  /*6010*/  FMUL R245, R159, UR7 ;  /* 0x000000079ff57c20 */ /* 0x000fca0008400000 */
[----:B------:R-:W-:Y:S01]  /*6020*/  FMNMX R244, R245, R244, !PT ;  /* 0x000000f4f5f47209 */ /* 0x000fe20007800000 */
[----:B------:R-:W-:-:S05]  /*6030*/  FMUL R245, R162, UR7 ;  /* 0x00000007a2f57c20 */ /* 0x000fca0008400000 */
[----:B------:R-:W-:Y:S02]  /*6040*/  FMNMX R244, R245, R244, !PT ;  /* 0x000000f4f5f47209 */ /* 0x000fe40007800000 */
[----:B0-----:R-:W-:Y:S01]  /*6050*/  FMNMX R204, R243, R204, !PT ;  /* 0x000000ccf3cc7209 */ /* 0x001fe20007800000 */
[----:B------:R-:W-:Y:S01]  /*6060*/  FMUL R243, R163, UR7 ;  /* 0x00000007a3f37c20 */ /* 0x000fe20008400000 */
[----:B------:R-:W-:-:S04]  /*6070*/  FMUL R245, R166, UR7 ;  /* 0x00000007a6f57c20 */ /* 0x000fc80008400000 */
[----:B------:R-:W-:-:S04]  /*6080*/  FMNMX R243, R243, R244, !PT ;  /* 0x000000f4f3f37209 */ /* 0x000fc80007800000 */
[----:B------:R-:W-:Y:S01]  /*6090*/  FMNMX R243, R245, R243, !PT ;  /* 0x000000f3f5f37209 */ /* 0x000fe20007800000 */
[----:B------:R-:W-:-:S03]  /*60a0*/  FMUL R245, R168, UR7 ;  /* 0x00000007a8f57c20 */ /* 0x000fc60008400000 */
[----:B------:R-:W-:Y:S01]  /*60b0*/  FMNMX R246, R246, R243, !PT ;  /* 0x000000f3f6f67209 */ /* 0x000fe20007800000 */
[----:B------:R-:W-:-:S05]  /*60c0*/  FMUL R243, R169, UR7 ;  /* 0x00000007a9f37c20 */ /* 0x000fca0008400000 */
[----:B------:R-:W-:Y:S02]  /*60d0*/  FMNMX R245, R245, R243, !PT ;  /* 0x000000f3f5f57209 */ /* 0x000fe40007800000 */
[----:B------:R-:W0:Y:S02]  /*60e0*/  SHFL.BFLY PT, R243, R246, 0x2, 0x1f ;  /* 0x0c401f00f6f37f89 */ /* 0x000e2400000e0000 */
[----:B------:R-:W-:Y:S01]  /*60f0*/  FMNMX R245, R247, R245, !PT ;  /* 0x000000f5f7f57209 */ /* 0x000fe20007800000 */
[----:B------:R-:W-:Y:S01]  /*6100*/  FMUL R247, R173, UR7 ;  /* 0x00000007adf77c20 */ /* 0x000fe20008400000 */
[----:B------:R-:W1:Y:S04]  /*6110*/  SHFL.BFLY PT, R244, R204, 0x1, 0x1f ;  /* 0x0c201f00ccf47f89 */ /* 0x000e6800000e0000 */
[----:B------:R-:W-:Y:S01]  /*6120*/  FMNMX R245, R247, R245, !PT ;  /* 0x000000f5f7f57209 */ /* 0x000fe20007800000 */
[----:B------:R-:W-:Y:S01]  /*6130*/  FMUL R247, R177, UR7 ;  /* 0x00000007b1f77c20 */ /* 0x000fe20008400000 */
[----:B0-----:R-:W-:Y:S01]  /*6140*/  FMNMX R243, R246, R243, !PT ;  /* 0x000000f3f6f37209 */ /* 0x001fe20007800000 */
[----:B------:R-:W-:-:S05]  /*6150*/  FMUL R246, R176, UR7 ;  /* 0x00000007b0f67c20 */ /* 0x000fca0008400000 */
[----:B------:R-:W-:Y:S02]  /*6160*/  FMNMX R245, R246, R245, !PT ;  /* 0x000000f5f6f57209 */ /* 0x000fe40007800000 */
[----:B------:R-:W0:Y:S02]  /*6170*/  SHFL.BFLY PT, R246, R243, 0x1, 0x1f ;  /* 0x0c201f00f3f67f89 */ /* 0x000e2400000e0000 */
[----:B------:R-:W-:Y:S01]  /*6180*/  FMNMX R245, R247, R245, !PT ;  /* 0x000000f5f7f57209 */ /* 0x000fe20007800000 */
[----:B------:R-:W-:Y:S01]  /*6190*/  FMUL R247, R180, UR7 ;  /* 0x00000007b4f77c20 */ /* 0x000fe20008400000 */
[----:B-1----:R-:W-:-:S04]  /*61a0*/  FMNMX R204, R204, R244, !PT ;  /* 0x000000f4cccc7209 */ /* 0x002fc80007800000 */
[----:B------:R-:W-:Y:S01]  /*61b0*/  FMNMX R245, R247, R245, !PT ;  /* 0x000000f5f7f57209 */ /* 0x000fe20007800000 */
[----:B------:R-:W-:Y:S01]  /*61c0*/  FMUL R247, R181, UR7 ;  /* 0x00000007b5f77c20 */ /* 0x000fe20008400000 */
[----:B------:R-:W-:Y:S01]  /*61d0*/  FMNMX R204, R204, R196, !PT ;  /* 0x000000c4cccc7209 */ /* 0x000fe20007800000 */
[----:B------:R-:W-:-:S03]  /*61e0*/  FMUL R244, R152, UR7 ;  /* 0x0000000798f47c20 */ /* 0x000fc60008400000 */
[----:B------:R-:W-:Y:S01]  /*61f0*/  FMNMX R245, R247, R245, !PT ;  /* 0x000000f5f7f57209 */ /* 0x000fe20007800000 */
[--C-:B------:R-:W-:Y:S01]  /*6200*/  FFMA R182, R182, UR7, -R204.reuse ;  /* 0x00000007b6b67c23 */ /* 0x100fe200080008cc */
[----:B------:R-:W-:Y:S01]  /*6210*/  FMNMX R244, R244, R248, !PT ;  /* 0x000000f8f4f47209 */ /* 0x000fe20007800000 */
[----:B------:R-:W-:Y:S02]  /*6220*/  FMUL R248, R156, UR7 ;  /* 0x000000079cf87c20 */ /* 0x000fe40008400000 */
[----:B------:R-:W-:Y:S01]  /*6230*/  FMUL R182, R182, 1.4426950216293334961 ;  /* 0x3fb8aa3bb6b67820 */ /* 0x000fe20000400000 */
[----:B0-----:R-:W-:Y:S02]  /*6240*/  FMNMX R243, R243, R246, !PT ;  /* 0x000000f6f3f37209 */ /* 0x001fe40007800000 */
[----:B------:R-:W0:Y:S01]  /*6250*/  SHFL.BFLY PT, R246, R245, 0x2, 0x1f ;  /* 0x0c401f00f5f67f89 */ /* 0x000e2200000e0000 */
[----:B------:R-:W-:Y:S01]  /*6260*/  FMNMX R244, R248, R244, !PT ;  /* 0x000000f4f8f47209 */ /* 0x000fe20007800000 */
[----:B------:R-:W-:Y:S01]  /*6270*/  FFMA R247, R183, UR7, -R204 ;  /* 0x00000007b7f77c23 */ /* 0x000fe200080008cc */
[----:B------:R-:W-:Y:S01]  /*6280*/  FMUL R248, R157, UR7 ;  /* 0x000000079df87c20 */ /* 0x000fe20008400000 */
[----:B------:R1:W-:Y:S04]  /*6290*/  MUFU.EX2 R183, R182 ;  /* 0x000000b600b77308 */ /* 0x0003e80000000800 */
[----:B------:R-:W-:-:S02]  /*62a0*/  FMNMX R244, R248, R244, !PT ;  /* 0x000000f4f8f47209 */ /* 0x000fc40007800000 */
[----:B-1----:R-:W-:Y:S01]  /*62b0*/  FMNMX R182, R243, R3, !PT ;  /* 0x00000003f3b67209 */ /* 0x002fe20007800000 */
[----:B------:R-:W-:Y:S01]  /*62c0*/  FMUL R243, R247, 1.4426950216293334961 ;  /* 0x3fb8aa3bf7f37820 */ /* 0x000fe20000400000 */
[----:B------:R-:W-:-:S03]  /*62d0*/  FMUL R247, R160, UR7 ;  /* 0x00000007a0f77c20 */ /* 0x000fc60008400000 */
[--C-:B------:R-:W-:Y:S02]  /*62e0*/  FFMA R154, R154, UR7, -R182.reuse ;  /* 0x000000079a9a7c23 */ /* 0x100fe400080008b6 */
[----:B------:R-:W-:Y:S02]  /*62f0*/  FMNMX R247, R247, R244, !PT ;  /* 0x000000f4f7f77209 */ /* 0x000fe40007800000 */
[----:B------:R-:W-:Y:S01]  /*6300*/  FMUL R244, R154, 1.4426950216293334961 ;  /* 0x3fb8aa3b9af47820 */ /* 0x000fe20000400000 */
[----:B------:R-:W-:Y:S01]  /*6310*/  FMUL R154, R161, UR7 ;  /* 0x00000007a19a7c20 */ /* 0x000fe20008400000 */
[----:B------:R-:W-:-:S04]  /*6320*/  FFMA R155, R155, UR7, -R182 ;  /* 0x000000079b9b7c23 */ /* 0x000fc800080008b6 */
[----:B------:R-:W-:Y:S01]  /*6330*/  FMNMX R154, R154, R247, !PT ;  /* 0x000000f79a9a7209 */ /* 0x000fe20007800000 */
[----:B------:R-:W-:Y:S01]  /*6340*/  FMUL R247, R155, 1.4426950216293334961 ;  /* 0x3fb8aa3b9bf77820 */ /* 0x000fe20000400000 */
[----:B0-----:R-:W-:Y:S01]  /*6350*/  FMNMX R155, R245, R246, !PT ;  /* 0x000000f6f59b7209 */ /* 0x001fe20007800000 */
[--C-:B------:R-:W-:Y:S01]  /*6360*/  FFMA R246, R158, UR7, -R182.reuse ;  /* 0x000000079ef67c23 */ /* 0x100fe200080008b6 */
[----:B------:R-:W-:Y:S01]  /*6370*/  FMUL R158, R164, UR7 ;  /* 0x00000007a49e7c20 */ /* 0x000fe20008400000 */
[--C-:B------:R-:W-:Y:S01]  /*6380*/  FFMA R248, R159, UR7, -R182.reuse ;  /* 0x000000079ff87c23 */ /* 0x100fe200080008b6 */
[----:B------:R0:W-:Y:S01]  /*6390*/  MUFU.EX2 R245, R247 ;  /* 0x000000f700f57308 */ /* 0x0001e20000000800 */
[----:B------:R-:W1:Y:S02]  /*63a0*/  SHFL.BFLY PT, R159, R155, 0x1, 0x1f ;  /* 0x0c201f009b9f7f89 */ /* 0x000e6400000e0000 */
[----:B------:R-:W-:Y:S01]  /*63b0*/  FMNMX R154, R158, R154, !PT ;  /* 0x0000009a9e9a7209 */ /* 0x000fe20007800000 */
[----:B------:R-:W-:Y:S01]  /*63c0*/  FMUL R158, R165, UR7 ;  /* 0x00000007a59e7c20 */ /* 0x000fe20008400000 */
[----:B0-----:R-:W-:-:S04]  /*63d0*/  FFMA R247, R162, UR7, -R182 ;  /* 0x00000007a2f77c23 */ /* 0x001fc800080008b6 */
[----:B------:R-:W-:Y:S01]  /*63e0*/  FMNMX R154, R158, R154, !PT ;  /* 0x0000009a9e9a7209 */ /* 0x000fe20007800000 */
[----:B------:R-:W-:Y:S01]  /*63f0*/  FMUL R158, R247, 1.4426950216293334961 ;  /* 0x3fb8aa3bf79e7820 */ /* 0x000fe20000400000 */
[----:B------:R-:W-:-:S03]  /*6400*/  FFMA R247, R163, UR7, -R182 ;  /* 0x00000007a3f77c23 */ /* 0x000fc600080008b6 */
[----:B------:R0:W-:Y:S02]  /*6410*/  MUFU.EX2 R163, R158 ;  /* 0x0000009e00a37308 */ /* 0x0001e40000000800 */
[----:B0-----:R-:W0:Y:S01]  /*6420*/  SHFL.BFLY PT, R158, R154, 0x2, 0x1f ;  /* 0x0c401f009a9e7f89 */ /* 0x001e2200000e0000 */
[----:B-1----:R-:W-:Y:S01]  /*6430*/  FMNMX R159, R155, R159, !PT ;  /* 0x0000009f9b9f7209 */ /* 0x002fe20007800000 */
[----:B------:R-:W-:-:S03]  /*6440*/  FFMA R155, R167, UR7, -R182 ;  /* 0x00000007a79b7c23 */ /* 0x000fc600080008b6 */
[----:B------:R-:W-:Y:S01]  /*6450*/  FMNMX R167, R159, R2, !PT ;  /* 0x000000029fa77209 */ /* 0x000fe20007800000 */
[----:B------:R-:W-:-:S04]  /*6460*/  FMUL R159, R155, 1.4426950216293334961 ;  /* 0x3fb8aa3b9b9f7820 */ /* 0x000fc80000400000 */
[----:B------:R-:W-:Y:S01]  /*6470*/  FFMA R155, R168, UR7, -R167 ;  /* 0x00000007a89b7c23 */ /* 0x000fe200080008a7 */
[----:B0-----:R-:W-:-:S03]  /*6480*/  FMNMX R158, R154, R158, !PT ;  /* 0x0000009e9a9e7209 */ /* 0x001fc60007800000 */
[----:B------:R-:W-:Y:S01]  /*6490*/  FMUL R154, R155, 1.4426950216293334961 ;  /* 0x3fb8aa3b9b9a7820 */ /* 0x000fe20000400000 */
[----:B------:R-:W-:-:S03]  /*64a0*/  FFMA R155, R169, UR7, -R167 ;  /* 0x00000007a99b7c23 */ /* 0x000fc600080008a7 */
[----:B------:R0:W-:Y:S01]  /*64b0*/  MUFU.EX2 R169, R154 ;  /* 0x0000009a00a97308 */ /* 0x0001e20000000800 */
[----:B------:R-:W-:Y:S01]  /*64c0*/  FMUL R155, R155, 1.4426950216293334961 ;  /* 0x3fb8aa3b9b9b7820 */ /* 0x000fe20000400000 */
[----:B0-----:R-:W0:Y:S06]  /*64d0*/  SHFL.BFLY PT, R154, R158, 0x1, 0x1f ;  /* 0x0c201f009e9a7f89 */ /* 0x001e2c00000e0000 */
[----:B------:R1:W-:Y:S01]  /*64e0*/  MUFU.EX2 R168, R159 ;  /* 0x0000009f00a87308 */ /* 0x0003e20000000800 */
[----:B------:R-:W-:Y:S01]  /*64f0*/  FFMA R170, R170, UR7, -R204 ;  /* 0x00000007aaaa7c23 */ /* 0x000fe200080008cc */
[----:B-1----:R-:W-:-:S06]  /*6500*/  FFMA R159, R172, UR7, -R167 ;  /* 0x00000007ac9f7c23 */ /* 0x002fcc00080008a7 */
[----:B------:R1:W-:Y:S01]  /*6510*/  MUFU.EX2 R172, R155 ;  /* 0x0000009b00ac7308 */ /* 0x0003e20000000800 */
[----:B------:R-:W-:Y:S01]  /*6520*/  FMUL R159, R159, 1.4426950216293334961 ;  /* 0x3fb8aa3b9f9f7820 */ /* 0x000fe20000400000 */
[--C-:B------:R-:W-:Y:S01]  /*6530*/  FFMA R171, R171, UR7, -R204.reuse ;  /* 0x00000007abab7c23 */ /* 0x100fe200080008cc */
[--C-:B-1----:R-:W-:Y:S01]  /*6540*/  FFMA R155, R173, UR7, -R167.reuse ;  /* 0x00000007ad9b7c23 */ /* 0x102fe200080008a7 */
[--C-:B------:R-:W-:Y:S01]  /*6550*/  FFMA R174, R174, UR7, -R204.reuse ;  /* 0x00000007aeae7c23 */ /* 0x100fe200080008cc */
[----:B------:R-:W-:Y:S02]  /*6560*/  FFMA R175, R175, UR7, -R204 ;  /* 0x00000007afaf7c23 */ /* 0x000fe400080008cc */
[----:B------:R-:W-:Y:S01]  /*6570*/  FMUL R155, R155, 1.4426950216293334961 ;  /* 0x3fb8aa3b9b9b7820 */ /* 0x000fe20000400000 */
[----:B------:R1:W-:Y:S01]  /*6580*/  MUFU.EX2 R173, R159 ;  /* 0x0000009f00ad7308 */ /* 0x0003e20000000800 */
[----:B------:R-:W-:Y:S01]  /*6590*/  FMUL R170, R170, 1.4426950216293334961 ;  /* 0x3fb8aa3baaaa7820 */ /* 0x000fe20000400000 */
[----:B------:R-:W-:Y:S01]  /*65a0*/  FMUL R171, R171, 1.4426950216293334961 ;  /* 0x3fb8aa3babab7820 */ /* 0x000fe20000400000 */
[----:B------:R-:W-:Y:S01]  /*65b0*/  FMUL R174, R174, 1.4426950216293334961 ;  /* 0x3fb8aa3baeae7820 */ /* 0x000fe20000400000 */
[----:B------:R-:W-:Y:S01]  /*65c0*/  FMUL R175, R175, 1.4426950216293334961 ;  /* 0x3fb8aa3bafaf7820 */ /* 0x000fe20000400000 */
[----:B-1----:R-:W-:-:S03]  /*65d0*/  FFMA R159, R176, UR7, -R167 ;  /* 0x00000007b09f7c23 */ /* 0x002fc600080008a7 */
[----:B------:R1:W-:Y:S01]  /*65e0*/  MUFU.EX2 R176, R155 ;  /* 0x0000009b00b07308 */ /* 0x0003e20000000800 */
[----:B0-----:R-:W-:Y:S01]  /*65f0*/  FMNMX R154, R158, R154, !PT ;  /* 0x0000009a9e9a7209 */ /* 0x001fe20007800000 */
[--C-:B------:R-:W-:Y:S01]  /*6600*/  FFMA R158, R180, UR7, -R167.reuse ;  /* 0x00000007b49e7c23 */ /* 0x100fe200080008a7 */
[----:B-1----:R-:W-:-:S05]  /*6610*/  FFMA R155, R177, UR7, -R167 ;  /* 0x00000007b19b7c23 */ /* 0x002fca00080008a7 */
[----:B------:R-:W-:Y:S01]  /*6620*/  MUFU.EX2 R170, R170 ;  /* 0x000000aa00aa7308 */ /* 0x000fe20000000800 */
[----:B------:R-:W-:-:S07]  /*6630*/  FMUL R155, R155, 1.4426950216293334961 ;  /* 0x3fb8aa3b9b9b7820 */ /* 0x000fce0000400000 */
[----:B------:R-:W-:Y:S08]  /*6640*/  MUFU.EX2 R171, R171 ;  /* 0x000000ab00ab7308 */ /* 0x000ff00000000800 */
[----:B------:R-:W-:Y:S08]  /*6650*/  MUFU.EX2 R174, R174 ;  /* 0x000000ae00ae7308 */ /* 0x000ff00000000800 */
[----:B------:R-:W0:Y:S08]  /*6660*/  MUFU.EX2 R175, R175 ;  /* 0x000000af00af7308 */ /* 0x000e300000000800 */
[----:B------:R1:W-:Y:S02]  /*6670*/  MUFU.EX2 R180, R155 ;  /* 0x0000009b00b47308 */ /* 0x0003e40000000800 */
[----:B-1----:R-:W-:Y:S01]  /*6680*/  FFMA R155, R181, UR7, -R167 ;  /* 0x00000007b59b7c23 */ /* 0x002fe200080008a7 */
[----:B------:R-:W-:-:S05]  /*6690*/  FMNMX R181, R154, R195, !PT ;  /* 0x000000c39ab57209 */ /* 0x000fca0007800000 */
[--C-:B------:R-:W-:Y:S01]  /*66a0*/  FFMA R153, R153, UR7, -R181.reuse ;  /* 0x0000000799997c23 */ /* 0x100fe200080008b5 */
[--C-:B------:R-:W-:Y:S01]  /*66b0*/  FFMA R178, R178, UR7, -R204.reuse ;  /* 0x00000007b2b27c23 */ /* 0x100fe200080008cc */
[----:B------:R-:W-:Y:S02]  /*66c0*/  FFMA R179, R179, UR7, -R204 ;  /* 0x00000007b3b37c23 */ /* 0x000fe400080008cc */
[----:B------:R-:W-:Y:S01]  /*66d0*/  FMUL R153, R153, 1.4426950216293334961 ;  /* 0x3fb8aa3b99997820 */ /* 0x000fe20000400000 */
[----:B------:R-:W-:Y:S01]  /*66e0*/  FMUL R248, R248, 1.4426950216293334961 ;  /* 0x3fb8aa3bf8f87820 */ /* 0x000fe20000400000 */
[--C-:B------:R-:W-:Y:S01]  /*66f0*/  FFMA R152, R152, UR7, -R181.reuse ;  /* 0x0000000798987c23 */ /* 0x100fe200080008b5 */
[----:B------:R-:W-:Y:S01]  /*6700*/  FMUL R178, R178, 1.4426950216293334961 ;  /* 0x3fb8aa3bb2b27820 */ /* 0x000fe20000400000 */
[----:B------:R1:W-:Y:S01]  /*6710*/  MUFU.EX2 R251, R153 ;  /* 0x0000009900fb7308 */ /* 0x0003e20000000800 */
[----:B------:R-:W-:Y:S01]  /*6720*/  FMUL R179, R179, 1.4426950216293334961 ;  /* 0x3fb8aa3bb3b37820 */ /* 0x000fe20000400000 */
[----:B0-----:R-:W-:Y:S01]  /*6730*/  F2FP.SATFINITE.E4M3.F32.PACK_AB_MERGE_C R154, R175, R174, RZ ;  /* 0x000000aeaf9a723e */ /* 0x001fe200048070ff */
[----:B------:R-:W-:Y:S01]  /*6740*/  FMUL R152, R152, 1.4426950216293334961 ;  /* 0x3fb8aa3b98987820 */ /* 0x000fe20000400000 */
[----:B------:R-:W-:Y:S01]  /*6750*/  FFMA R157, R157, UR7, -R181 ;  /* 0x000000079d9d7c23 */ /* 0x000fe200080008b5 */
[----:B------:R-:W-:Y:S01]  /*6760*/  FMUL R247, R247, 1.4426950216293334961 ;  /* 0x3fb8aa3bf7f77820 */ /* 0x000fe20000400000 */
[----:B-1----:R-:W-:-:S02]  /*6770*/  F2FP.SATFINITE.E4M3.F32.PACK_AB_MERGE_C R153, R171, R170, RZ ;  /* 0x000000aaab99723e */ /* 0x002fc400048070ff */
[----:B------:R0:W-:Y:S01]  /*6780*/  MUFU.EX2 R162, R248 ;  /* 0x000000f800a27308 */ /* 0x0001e20000000800 */
[----:B------:R-:W-:Y:S02]  /*6790*/  F2FP.SATFINITE.E4M3.F32.PACK_AB_MERGE_C R154, R176, R173, R154 ;  /* 0x000000adb09a723e */ /* 0x000fe4000480709a */
[----:B------:R-:W-:Y:S01]  /*67a0*/  F2FP.SATFINITE.E4M3.F32.PACK_AB_MERGE_C R153, R172, R169, R153 ;  /* 0x000000a9ac99723e */ /* 0x000fe20004807099 */
[----:B------:R-:W-:Y:S01]  /*67b0*/  FMUL R159, R159, 1.4426950216293334961 ;  /* 0x3fb8aa3b9f9f7820 */ /* 0x000fe20000400000 */
[----:B------:R-:W-:Y:S01]  /*67c0*/  FMUL R158, R158, 1.4426950216293334961 ;  /* 0x3fb8aa3b9e9e7820 */ /* 0x000fe20000400000 */
[----:B------:R-:W-:Y:S01]  /*67d0*/  FMUL R155, R155, 1.4426950216293334961 ;  /* 0x3fb8aa3b9b9b7820 */ /* 0x000fe20000400000 */
[----:B0-----:R-:W-:Y:S01]  /*67e0*/  FFMA R248, R166, UR7, -R182 ;  /* 0x00000007a6f87c23 */ /* 0x001fe200080008b6 */
[----:B------:R-:W-:Y:S01]  /*67f0*/  MUFU.EX2 R178, R178 ;  /* 0x000000b200b27308 */ /* 0x000fe20000000800 */
[----:B------:R-:W-:Y:S01]  /*6800*/  FMUL R157, R157, 1.4426950216293334961 ;  /* 0x3fb8aa3b9d9d7820 */ /* 0x000fe20000400000 */
[----:B------:R-:W-:Y:S01]  /*6810*/  FMUL R246, R246, 1.4426950216293334961 ;  /* 0x3fb8aa3bf6f67820 */ /* 0x000fe20000400000 */
[----:B------:R-:W-:-:S05]  /*6820*/  FFMA R252, R156, UR7, -R181 ;  /* 0x000000079cfc7c23 */ /* 0x000fca00080008b5 */
[----:B------:R-:W-:Y:S01]  /*6830*/  MUFU.EX2 R179, R179 ;  /* 0x000000b300b37308 */ /* 0x000fe20000000800 */
[----:B------:R-:W-:Y:S01]  /*6840*/  FMUL R252, R252, 1.4426950216293334961 ;  /* 0x3fb8aa3bfcfc7820 */ /* 0x000fe20000400000 */
[----:B------:R-:W-:-:S06]  /*6850*/  FFMA R156, R164, UR7, -R181 ;  /* 0x00000007a49c7c23 */ /* 0x000fcc00080008b5 */
[----:B------:R-:W0:Y:S08]  /*6860*/  MUFU.EX2 R243, R243 ;  /* 0x000000f300f37308 */ /* 0x000e300000000800 */
[----:B------:R1:W-:Y:S08]  /*6870*/  MUFU.EX2 R250, R152 ;  /* 0x0000009800fa7308 */ /* 0x0003f00000000800 */
[----:B------:R2:W-:Y:S01]  /*6880*/  MUFU.EX2 R166, R247 ;  /* 0x000000f700a67308 */ /* 0x0005e20000000800 */
[----:B-1----:R-:W-:-:S02]  /*6890*/  SEL R152, R153, R154, !P0 ;  /* 0x0000009a99987207 */ /* 0x002fc40004000000 */
[----:B------:R-:W-:Y:S01]  /*68a0*/  SEL R153, R154, R153, !P0 ;  /* 0x000000999a997207 */ /* 0x000fe20004000000 */
[----:B------:R-:W-:-:S04]  /*68b0*/  FFMA R154, R160, UR7, -R181 ;  /* 0x00000007a09a7c23 */ /* 0x000fc800080008b5 */
[----:B------:R-:W1:Y:S01]  /*68c0*/  MUFU.EX2 R177, R159 ;  /* 0x0000009f00b17308 */ /* 0x000e620000000800 */
[----:B--2---:R-:W-:Y:S01]  /*68d0*/  FMUL R247, R248, 1.4426950216293334961 ;  /* 0x3fb8aa3bf8f77820 */ /* 0x004fe20000400000 */
[----:B------:R-:W-:-:S06]  /*68e0*/  FMUL R154, R154, 1.4426950216293334961 ;  /* 0x3fb8aa3b9a9a7820 */ /* 0x000fcc0000400000 */
[----:B------:R-:W-:Y:S01]  /*68f0*/  MUFU.EX2 R248, R158 ;  /* 0x0000009e00f87308 */ /* 0x000fe20000000800 */
[----:B------:R-:W-:-:S07]  /*6900*/  FMUL R156, R156, 1.4426950216293334961 ;  /* 0x3fb8aa3b9c9c7820 */ /* 0x000fce0000400000 */
[----:B------:R2:W3:Y:S08]  /*6910*/  MUFU.EX2 R249, R155 ;  /* 0x0000009b00f97308 */ /* 0x0004f00000000800 */
[----:B------:R4:W-:Y:S01]  /*6920*/  MUFU.EX2 R160, R157 ;  /* 0x0000009d00a07308 */ /* 0x0009e20000000800 */
[--C-:B--2---:R-:W-:Y:S01]  /*6930*/  FFMA R155, R161, UR7, -R181.reuse ;  /* 0x00000007a19b7c23 */ /* 0x104fe200080008b5 */
[----:B------:R2:W-:Y:S03]  /*6940*/  STS.U8 [R0+UR29+0x4100], R197 ;  /* 0x004100c500007988 */ /* 0x0005e6000800001d */
[----:B------:R-:W-:Y:S01]  /*6950*/  FMUL R155, R155, 1.4426950216293334961 ;  /* 0x3fb8aa3b9b9b7820 */ /* 0x000fe20000400000 */
[----:B----4-:R-:W-:-:S02]  /*6960*/  FFMA R157, R165, UR7, -R181 ;  /* 0x00000007a59d7c23 */ /* 0x010fc400080008b5 */
[----:B------:R-:W4:Y:S02]  /*6970*/  MUFU.EX2 R244, R244 ;  /* 0x000000f400f47308 */ /* 0x000f240000000800 */
[----:B------:R-:W-:-:S06]  /*6980*/  FMUL R157, R157, 1.4426950216293334961 ;  /* 0x3fb8aa3b9d9d7820 */ /* 0x000fcc0000400000 */
[----:B------:R-:W5:Y:S08]  /*6990*/  MUFU.EX2 R246, R246 ;  /* 0x000000f600f67308 */ /* 0x000f700000000800 */
[----:B------:R-:W5:Y:S08]  /*69a0*/  MUFU.EX2 R247, R247 ;  /* 0x000000f700f77308 */ /* 0x000f700000000800 */
[----:B------:R-:W5:Y:S08]  /*69b0*/  MUFU.EX2 R252, R252 ;  /* 0x000000fc00fc7308 */ /* 0x000f700000000800 */
[----:B------:R0:W-:Y:S08]  /*69c0*/  MUFU.EX2 R161, R154 ;  /* 0x0000009a00a17308 */ /* 0x0001f00000000800 */
[----:B------:R1:W5:Y:S01]  /*69d0*/  MUFU.EX2 R164, R155 ;  /* 0x0000009b00a47308 */ /* 0x0003620000000800 */
[----:B0-----:R-:W-:-:S07]  /*69e0*/  F2FP.SATFINITE.E4M3.F32.PACK_AB_MERGE_C R154, R243, R183, RZ ;  /* 0x000000b7f39a723e */ /* 0x001fce00048070ff */
[----:B------:R0:W-:Y:S01]  /*69f0*/  MUFU.EX2 R165, R156 ;  /* 0x0000009c00a57308 */ /* 0x0001e20000000800 */
[----:B-1----:R-:W-:-:S07]  /*6a00*/  F2FP.SATFINITE.E4M3.F32.PACK_AB_MERGE_C R155, R179, R178, RZ ;  /* 0x000000b2b39b723e */ /* 0x002fce00048070ff */
[----:B--2---:R-:W1:Y:S01]  /*6a10*/  MUFU.EX2 R197, R157 ;  /* 0x0000009d00c57308 */ /* 0x004e620000000800 */
[----:B------:R-:W-:Y:S02]  /*6a20*/  F2FP.SATFINITE.E4M3.F32.PACK_AB_MERGE_C R155, R180, R177, R155 ;  /* 0x000000b1b49b723e */ /* 0x000fe4000480709b */
[----:B---3--:R-:W-:Y:S01]  /*6a30*/  F2FP.SATFINITE.E4M3.F32.PACK_AB_MERGE_C R154, R249, R248, R154 ;  /* 0x000000f8f99a723e */ /* 0x008fe2000480709a */
[----:B------:R5:W-:Y:S01]  /*6a40*/  STS.U8 [R0+UR29+0x4200], R199 ;  /* 0x004200c700007988 */ /* 0x000be2000800001d */
[----:B----4-:R-:W-:Y:S02]  /*6a50*/  F2FP.SATFINITE.E4M3.F32.PACK_AB_MERGE_C R159, R245, R244, RZ ;  /* 0x000000f4f59f723e */ /* 0x010fe400048070ff */
[----:B0-----:R-:W-:Y:S02]  /*6a60*/  SEL R156, R155, R154, !P0 ;  /* 0x0000009a9b9c7207 */ /* 0x001fe40004000000 */
[----:B------:R-:W-:Y:S02]  /*6a70*/  SEL R154, R154, R155, !P0 ;  /* 0x0000009b9a9a7207 */ /* 0x000fe40004000000 */
[----:B------:R-:W-:-:S02]  /*6a80*/  F2FP.SATFINITE.E4M3.F32.PACK_AB_MERGE_C R155, R166, R163, RZ ;  /* 0x000000a3a69b723e */ /* 0x000fc400048070ff */
[----:B-----5:R-:W-:Y:S02]  /*6a90*/  F2FP.SATFINITE.E4M3.F32.PACK_AB_MERGE_C R199, R162, R246, RZ ;  /* 0x000000f6a2c7723e */ /* 0x020fe400048070ff */
[----:B------:R-:W-:Y:S02]  /*6aa0*/  F2FP.SATFINITE.E4M3.F32.PACK_AB_MERGE_C R158, R168, R247, RZ ;  /* 0x000000f7a89e723e */ /* 0x000fe400048070ff */
[----:B------:R-:W-:Y:S02]  /*6ab0*/  F2FP.SATFINITE.E4M3.F32.PACK_AB_MERGE_C R159, R251, R250, R159 ;  /* 0x000000fafb9f723e */ /* 0x000fe4000480709f */
[----:B------:R-:W-:Y:S01]  /*6ac0*/  F2FP.SATFINITE.E4M3.F32.PACK_AB_MERGE_C R199, R160, R252, R199 ;  /* 0x000000fca0c7723e */ /* 0x000fe200048070c7 */
[----:B------:R0:W-:Y:S01]  /*6ad0*/  STS.U8 [R0+UR29+0x4000], R202 ;  /* 0x004000ca00007988 */ /* 0x0001e2000800001d */
[----:B------:R-:W-:Y:S02]  /*6ae0*/  F2FP.SATFINITE.E4M3.F32.PACK_AB_MERGE_C R155, R164, R161, R155 ;  /* 0x000000a1a49b723e */ /* 0x000fe4000480709b */
[----:B-1----:R-:W-:-:S02]  /*6af0*/  F2FP.SATFINITE.E4M3.F32.PACK_AB_MERGE_C R158, R197, R165, R158 ;  /* 0x000000a5c59e723e */ /* 0x002fc4000480709e */
[----:B------:R-:W-:Y:S02]  /*6b00*/  SEL R157, R159, R199, !P0 ;  /* 0x000000c79f9d7207 */ /* 0x000fe40004000000 */
[----:B------:R-:W-:Y:S02]  /*6b10*/  SEL R159, R199, R159, !P0 ;  /* 0x0000009fc79f7207 */ /* 0x000fe40004000000 */
[----:B0-----:R-:W-:Y:S02]  /*6b20*/  LOP3.LUT R202, R188, 0x1, RZ, 0x3c, !PT ;  /* 0x00000001bcca7812 */ /* 0x001fe400078e3cff */
[----:B------:R-:W-:Y:S02]  /*6b30*/  SEL R199, R155, R158, !P0 ;  /* 0x0000009e9bc77207 */ /* 0x000fe40004000000 */
[----:B------:R-:W-:Y:S01]  /*6b40*/  SEL R155, R158, R155, !P0 ;  /* 0x0000009b9e9b7207 */ /* 0x000fe20004000000 */
[----:B------:R-:W-:Y:S04]  /*6b50*/  SHFL.IDX PT, R153, R153, R202, 0x1f ;  /* 0x00001fca99997589 */ /* 0x000fe800000e0000 */
[----:B------:R0:W1:Y:S04]  /*6b60*/  SHFL.IDX PT, R158, R152, R188, 0x1f ;  /* 0x00001fbc989e7589 */ /* 0x00006800000e0000 */
[----:B------:R-:W-:Y:S01]  /*6b70*/  SHFL.IDX PT, R156, R156, R188, 0x1f ;  /* 0x00001fbc9c9c7589 */ /* 0x000fe200000e0000 */
[----:B0-----:R-:W-:-:S03]  /*6b80*/  FADD R152, -R204, R196 ;  /* 0x000000c4cc987221 */ /* 0x001fc60000000100 */
[----:B------:R0:W2:Y:S04]  /*6b90*/  SHFL.IDX PT, R196, R154, R202, 0x1f ;  /* 0x00001fca9ac47589 */ /* 0x0000a800000e0000 */
        /* <DEDUP_REMOVED lines=28> */
[----:B------:R-:W-:Y:S01]  /*6d60*/  STS.U8 [R187+UR29+0x4f80], R205 ;  /* 0x004f80cdbb007988 */ /* 0x000fe2000800001d */
[----:B------:R-:W-:Y:S01]  /*6d70*/  FMUL R152, R152, 1.4426950216293334961 ;  /* 0x3fb8aa3b98987820 */ /* 0x000fe20000400000 */
[----:B------:R3:W-:Y:S06]  /*6d80*/  MEMBAR.ALL.CTA ;  /* 0x0000000000007992 */ /* 0x0007ec0000008000 */
[----:B---3--:R-:W3:Y:S01]  /*6d90*/  FENCE.VIEW.ASYNC.S ;  /* 0x00000000000073c6 */ /* 0x008ee20000000000 */
[----:B0-----:R-:W-:-:S02]  /*6da0*/  FADD R154, -R182, R3 ;  /* 0x00000003b69a7221 */ /* 0x001fc40000000100 */
[----:B------:R0:W4:Y:S02]  /*6db0*/  MUFU.EX2 R3, R152 ;  /* 0x0000009800037308 */ /* 0x0001240000000800 */
[----:B------:R-:W-:Y:S01]  /*6dc0*/  FMUL R154, R154, 1.4426950216293334961 ;  /* 0x3fb8aa3b9a9a7820 */ /* 0x000fe20000400000 */
[----:B0-----:R-:W-:-:S05]  /*6dd0*/  FADD R152, -R167, R2 ;  /* 0x00000002a7987221 */ /* 0x001fca0000000100 */
[----:B------:R0:W5:Y:S01]  /*6de0*/  MUFU.EX2 R2, R154 ;  /* 0x0000009a00027308 */ /* 0x0001620000000800 */
[----:B---3--:R2:W-:Y:S01]  /*6df0*/  SHFL.IDX PT, R198, R155, R202, 0x1f ;  /* 0x00001fca9bc67589 */ /* 0x0085e200000e0000 */
[----:B0-----:R-:W-:Y:S01]  /*6e00*/  FMUL R154, R152, 1.4426950216293334961 ;  /* 0x3fb8aa3b989a7820 */ /* 0x001fe20000400000 */
[CCC-:B-1----:R-:W-:Y:S02]  /*6e10*/  PRMT R152, R158.reuse, R186.reuse, R153.reuse ;  /* 0x000000ba9e987216 */ /* 0x1c2fe40000000099 */
[-C--:B------:R-:W-:Y:S01]  /*6e20*/  PRMT R153, R158, R185.reuse, R153 ;  /* 0x000000b99e997216 */ /* 0x080fe20000000099 */
[----:B------:R-:W-:Y:S01]  /*6e30*/  FADD R158, -R181, R195 ;  /* 0x000000c3b59e7221 */ /* 0x000fe20000000100 */
[----:B------:R-:W-:Y:S01]  /*6e40*/  SHFL.IDX PT, R157, R157, R188, 0x1f ;  /* 0x00001fbc9d9d7589 */ /* 0x000fe200000e0000 */
[----:B------:R0:W1:Y:S01]  /*6e50*/  MUFU.EX2 R195, R154 ;  /* 0x0000009a00c37308 */ /* 0x0000620000000800 */
[C-C-:B--2---:R-:W-:Y:S02]  /*6e60*/  PRMT R155, R156.reuse, R185, R196.reuse ;  /* 0x000000b99c9b7216 */ /* 0x144fe400000000c4 */
[----:B------:R-:W2:Y:S04]  /*6e70*/  SHFL.IDX PT, R159, R159, R202, 0x1f ;  /* 0x00001fca9f9f7589 */ /* 0x000ea800000e0000 */
[----:B------:R-:W3:Y:S01]  /*6e80*/  SHFL.IDX PT, R199, R199, R188, 0x1f ;  /* 0x00001fbcc7c77589 */ /* 0x000ee200000e0000 */
[----:B0-----:R-:W-:Y:S01]  /*6e90*/  PRMT R154, R156, R186, R196 ;  /* 0x000000ba9c9a7216 */ /* 0x001fe200000000c4 */
[----:B------:R-:W-:-:S06]  /*6ea0*/  FMUL R196, R158, 1.4426950216293334961 ;  /* 0x3fb8aa3b9ec47820 */ /* 0x000fcc0000400000 */
[----:B------:R-:W0:Y:S01]  /*6eb0*/  MUFU.EX2 R196, R196 ;  /* 0x000000c400c47308 */ /* 0x000e220000000800 */
[-C--:B----4-:R-:W-:Y:S01]  /*6ec0*/  FMUL R90, R90, R3.reuse ;  /* 0x000000035a5a7220 */ /* 0x090fe20000400000 */
[-C--:B------:R-:W-:Y:S01]  /*6ed0*/  FMUL R91, R91, R3.reuse ;  /* 0x000000035b5b7220 */ /* 0x080fe20000400000 */
        /* <DEDUP_REMOVED lines=8> */
[--C-:B--2---:R-:W-:Y:S01]  /*6f60*/  PRMT R156, R157, R186, R159.reuse ;  /* 0x000000ba9d9c7216 */ /* 0x104fe2000000009f */
        /* <DEDUP_REMOVED lines=20> */
[----:B------:R-:W-:Y:S01]  /*70b0*/  FMUL R150, R150, R3 ;  /* 0x0000000396967220 */ /* 0x000fe20000400000 */
[-C--:B-----5:R-:W-:Y:S01]  /*70c0*/  FMUL R26, R26, R2.reuse ;  /* 0x000000021a1a7220 */ /* 0x0a0fe20000400000 */
        /* <DEDUP_REMOVED lines=30> */
[-C--:B-1----:R-:W-:Y:S01]  /*72b0*/  FMUL R88, R88, R195.reuse ;  /* 0x000000c358587220 */ /* 0x082fe20000400000 */
        /* <DEDUP_REMOVED lines=30> */
[-C--:B0-----:R-:W-:Y:S01]  /*74a0*/  FMUL R24, R24, R196.reuse ;  /* 0x000000c418187220 */ /* 0x081fe20000400000 */
        /* <DEDUP_REMOVED lines=31> */
[----:B------:R-:W-:Y:S01]  /*76a0*/  FMUL R151, R151, R3 ;  /* 0x0000000397977220 */ /* 0x000fe20000400000 */
[----:B------:R-:W-:Y:S01]  /*76b0*/  FMUL R85, R85, R196 ;  /* 0x000000c455557220 */ /* 0x000fe20000400000 */
[----:B------:R-:W-:Y:S01]  /*76c0*/  FMUL R87, R87, R2 ;  /* 0x0000000257577220 */ /* 0x000fe20000400000 */
[----:B------:R-:W-:-:S02]  /*76d0*/  PRMT R157, R157, R185, R159 ;  /* 0x000000b99d9d7216 */ /* 0x000fc4000000009f */
[C-C-:B---3--:R-:W-:Y:S02]  /*76e0*/  PRMT R158, R199.reuse, R186, R198.reuse ;  /* 0x000000bac79e7216 */ /* 0x148fe400000000c6 */
[----:B------:R-:W-:Y:S01]  /*76f0*/  PRMT R159, R199, R185, R198 ;  /* 0x000000b9c79f7216 */ /* 0x000fe200000000c6 */
[----:B------:R-:W-:Y:S01]  /*7700*/  BAR.SYNC.DEFER_BLOCKING 0x0 ;  /* 0x0000000000007b1d */ /* 0x000fe20000010000 */
[----:B------:R-:W-:Y:S01]  /*7710*/  FADD R170, R170, R171 ;  /* 0x000000abaaaa7221 */ /* 0x000fe20000000000 */
[----:B------:R-:W-:Y:S01]  /*7720*/  FADD R169, R169, R172 ;  /* 0x000000aca9a97221 */ /* 0x000fe20000000000 */
[----:B------:R-:W-:-:S03]  /*7730*/  FADD R244, R244, R245 ;  /* 0x000000f5f4f47221 */ /* 0x000fc60000000000 */
[----:B------:R-:W-:-:S06]  /*7740*/  WARPGROUP.ARRIVE ;  /* 0x00000000000079c5 */ /* 0x000fcc0000000000 */
[----:B------:R-:W-:-:S12]  /*7750*/  QGMMA.64x128x32.F32.E4M3.E4M3 R88, R152, gdesc[UR28], R88 ;  /* 0x01e0001c98587df3 */ /* 0x000fd80008700858 */
[----:B------:R-:W-:Y:S01]  /*7760*/  QGMMA.64x128x32.F32.E4M3.E4M3 R24, R156, gdesc[UR28], R24, gsb0 ;  /* 0x01e0001c9c187df3 */ /* 0x000fe20008000818 */
[----:B------:R-:W-:Y:S01]  /*7770*/  FADD R250, R250, R251 ;  /* 0x000000fbfafa7221 */ /* 0x000fe20000000000 */
        /* <DEDUP_REMOVED lines=23> */
[----:B------:R-:W-:-:S02]  /*78f0*/  FADD R250, R197, R250 ;  /* 0x000000fac5fa7221 */ /* 0x000fc40000000000 */
[----:B------:R-:W0:Y:S04]  /*7900*/  SHFL.BFLY PT, R162, R170, 0x2, 0x1f ;  /* 0x0c401f00aaa27f89 */ /* 0x000e2800000e0000 */
[----:B------:R-:W1:Y:S04]  /*7910*/  SHFL.BFLY PT, R163, R169, 0x2, 0x1f ;  /* 0x0c401f00a9a37f89 */ /* 0x000e6800000e0000 */
[----:B------:R-:W2:Y:S04]  /*7920*/  SHFL.BFLY PT, R161, R250, 0x2, 0x1f ;  /* 0x0c401f00faa17f89 */ /* 0x000ea800000e0000 */
[----:B------:R-:W3:Y:S01]  /*7930*/  SHFL.BFLY PT, R160, R244, 0x2, 0x1f ;  /* 0x0c401f00f4a07f89 */ /* 0x000ee200000e0000 */
[----:B------:R-:W-:Y:S01]  /*7940*/  UIADD3 UR6, UR6, 0x20, URZ ;  /* 0x0000002006067890 */ /* 0x000fe2000fffe03f */
[----:B0-----:R-:W-:Y:S01]  /*7950*/  FADD R162, R170, R162 ;  /* 0x000000a2aaa27221 */ /* 0x001fe20000000000 */
[----:B-1----:R-:W-:Y:S01]  /*7960*/  FADD R163, R169, R163 ;  /* 0x000000a3a9a37221 */ /* 0x002fe20000000000 */
[----:B--2---:R-:W-:Y:S01]  /*7970*/  FADD R161, R250, R161 ;  /* 0x000000a1faa17221 */ /* 0x004fe20000000000 */
[----:B---3--:R-:W-:-:S03]  /*7980*/  FADD R160, R244, R160 ;  /* 0x000000a0f4a07221 */ /* 0x008fc60000000000 */
[----:B------:R-:W0:Y:S04]  /*7990*/  SHFL.BFLY PT, R164, R163, 0x1, 0x1f ;  /* 0x0c201f00a3a47f89 */ /* 0x000e2800000e0000 */
[----:B------:R-:W1:Y:S04]  /*79a0*/  SHFL.BFLY PT, R165, R162, 0x1, 0x1f ;  /* 0x0c201f00a2a57f89 */ /* 0x000e6800000e0000 */
[----:B------:R-:W2:Y:S04]  /*79b0*/  SHFL.BFLY PT, R166, R161, 0x1, 0x1f ;  /* 0x0c201f00a1a67f89 */ /* 0x000ea800000e0000 */
[----:B------:R-:W3:Y:S01]  /*79c0*/  SHFL.BFLY PT, R168, R160, 0x1, 0x1f ;  /* 0x0c201f00a0a87f89 */ /* 0x000ee200000e0000 */
[----:B------:R-:W-:-:S06]  /*79d0*/  UISETP.GE.AND UP0, UPT, UR6, UR50, UPT ;  /* 0x000000320600728c */ /* 0x000fcc000bf06270 */
[----:B------:R-:W-:Y:S01]  /*79e0*/  PLOP3.LUT P1, PT, PT, PT, UP0, 0x80, 0x0 ;  /* 0x000000000000781c */ /* 0x000fe20003f2f008 */
[----:B------:R-:W-:Y:S02]  /*79f0*/  ULEA UR5, UR19, UR5, 0x5 ;  /* 0x0000000513057291 */ /* 0x000fe4000f8e283f */
[----:B------:R-:W-:Y:S01]  /*7a00*/  ULEA UR4, UR17, UR4, 0x5 ;  /* 0x0000000411047291 */ /* 0x000fe2000f8e283f */
[----:B0-----:R-:W-:Y:S01]  /*7a10*/  FADD R164, R163, R164 ;  /* 0x000000a4a3a47221 */ /* 0x001fe20000000000 */
[----:B-1----:R-:W-:Y:S01]  /*7a20*/  FADD R165, R162, R165 ;  /* 0x000000a5a2a57221 */ /* 0x002fe20000000000 */
[----:B--2---:R-:W-:Y:S01]  /*7a30*/  FADD R166, R161, R166 ;  /* 0x000000a6a1a67221 */ /* 0x004fe20000000000 */
[----:B---3--:R-:W-:Y:S01]  /*7a40*/  FADD R168, R160, R168 ;  /* 0x000000a8a0a87221 */ /* 0x008fe20000000000 */
[----:B------:R-:W-:Y:S01]  /*7a50*/  FFMA R191, R195, R191, R164 ;  /* 0x000000bfc3bf7223 */ /* 0x000fe200000000a4 */
[----:B------:R-:W-:Y:S01]  /*7a60*/  FFMA R192, R3, R192, R165 ;  /* 0x000000c003c07223 */ /* 0x000fe200000000a5 */
[----:B------:R-:W-:Y:S01]  /*7a70*/  FFMA R193, R196, R193, R166 ;  /* 0x000000c1c4c17223 */ /* 0x000fe200000000a6 */
[----:B------:R-:W-:Y:S01]  /*7a80*/  FFMA R194, R2, R194, R168 ;  /* 0x000000c202c27223 */ /* 0x000fe200000000a8 */
[----:B------:R-:W-:-:S02]  /*7a90*/  IMAD.MOV.U32 R160, RZ, RZ, R182 ;  /* 0x000000ffffa07224 */ /* 0x000fc400078e00b6 */
[----:B------:R-:W-:Y:S02]  /*7aa0*/  IMAD.MOV.U32 R161, RZ, RZ, R181 ;  /* 0x000000ffffa17224 */ /* 0x000fe400078e00b5 */
[----:B------:R-:W-:Y:S02]  /*7ab0*/  IMAD.MOV.U32 R162, RZ, RZ, R204 ;  /* 0x000000ffffa27224 */ /* 0x000fe400078e00cc */
[----:B------:R-:W-:Y:S02]  /*7ac0*/  IMAD.MOV.U32 R163, RZ, RZ, R167 ;  /* 0x000000ffffa37224 */ /* 0x000fe400078e00a7 */
[----:B------:R-:W-:Y:S02]  /*7ad0*/  IMAD.MOV.U32 R3, RZ, RZ, R182 ;  /* 0x000000ffff037224 */ /* 0x000fe400078e00b6 */
[----:B------:R-:W-:Y:S02]  /*7ae0*/  IMAD.MOV.U32 R195, RZ, RZ, R181 ;  /* 0x000000ffffc37224 */ /* 0x000fe400078e00b5 */
[----:B------:R-:W-:-:S02]  /*7af0*/  IMAD.MOV.U32 R196, RZ, RZ, R204 ;  /* 0x000000ffffc47224 */ /* 0x000fc400078e00cc */
[----:B------:R-:W-:Y:S01]  /*7b00*/  IMAD.MOV.U32 R2, RZ, RZ, R167 ;  /* 0x000000ffff027224 */ /* 0x000fe200078e00a7 */
[----:B------:R-:W-:Y:S02]  /*7b10*/  WARPGROUP.DEPBAR.LE gsb0, 0x0 ;  /* 0x00008000000079c5 */ /* 0x000fe40000010000 */
[----:B------:R-:W-:Y:S05]  /*7b20*/  @!P1 BRA `(.L_x_1) ;  /* 0xffffffcc00689947 */ /* 0x000fea000383ffff */
.L_x_0:
[----:B------:R-:W0:Y:S01]  /*7b30*/  S2R R4, SR_TID.X ;  /* 0x0000000000047919 */ /* 0x000e220000002100 */
[----:B------:R-:W-:Y:S01]  /*7b40*/  FSETP.GT.AND P3, PT, |R194|, 8.50705917302346158658e+37, PT ;  /* 0x7e800000c200780b */ /* 0x000fe20003f64200 */
[----:B------:R-:W-:Y:S01]  /*7b50*/  FMUL R8, R83, 0.25 ;  /* 0x3e80000053087820 */ /* 0x000fe20000400000 */
[----:B------:R-:W-:Y:S01]  /*7b60*/  FSETP.GT.AND P2, PT, |R193|, 8.50705917302346158658e+37, PT ;  /* 0x7e800000c100780b */ /* 0x000fe20003f44200 */
[----:B------:R-:W1:Y:S01]  /*7b70*/  S2R R0, SR_TID.X ;  /* 0x0000000000007919 */ /* 0x000e620000002100 */
[----:B------:R-:W-:Y:S01]  /*7b80*/  FSETP.GT.AND P0, PT, |R192|, 8.50705917302346158658e+37, PT ;  /* 0x7e800000c000780b */ /* 0x000fe20003f04200 */
[----:B------:R-:W-:Y:S01]  /*7b90*/  FMUL R10, R71, 0.25 ;  /* 0x3e800000470a7820 */ /* 0x000fe20000400000 */
[----:B------:R-:W-:Y:S01]  /*7ba0*/  FSEL R83, R8, R83, P3 ;  /* 0x0000005308537208 */ /* 0x000fe20001800000 */
[----:B------:R-:W-:Y:S01]  /*7bb0*/  FMUL R8, R75, 0.25 ;  /* 0x3e8000004b087820 */ /* 0x000fe20000400000 */
[----:B------:R-:W-:Y:S01]  /*7bc0*/  FSETP.GT.AND P1, PT, |R191|, 8.50705917302346158658e+37, PT ;  /* 0x7e800000bf00780b */ /* 0x000fe20003f24200 */
[----:B------:R-:W-:Y:S01]  /*7bd0*/  FMUL R13, R192, 8388608 ;  /* 0x4b000000c00d7820 */ /* 0x000fe20000400000 */
[----:B------:R-:W-:Y:S01]  /*7be0*/  FSEL R71, R10, R71, P3 ;  /* 0x000000470a477208 */ /* 0x000fe20001800000 */
[----:B------:R-:W-:Y:S01]  /*7bf0*/  FMUL R10, R51, 0.25 ;  /* 0x3e800000330a7820 */ /* 0x000fe20000400000 */
[----:B------:R-:W-:Y:S01]  /*7c00*/  FSEL R75, R8, R75, P3 ;  /* 0x0000004b084b7208 */ /* 0x000fe20001800000 */
[----:B------:R-:W-:Y:S01]  /*7c10*/  FMUL R8, R63, 0.25 ;  /* 0x3e8000003f087820 */ /* 0x000fe20000400000 */
[----:B------:R-:W-:Y:S01]  /*7c20*/  FSETP.GEU.AND P4, PT, R191, 1.175494350822287508e-38, PT ;  /* 0x00800000bf00780b */ /* 0x000fe20003f8e000 */
[----:B------:R-:W-:Y:S01]  /*7c30*/  FMUL R19, R88, 0.25 ;  /* 0x3e80000058137820 */ /* 0x000fe20000400000 */
[----:B------:R-:W-:Y:S01]  /*7c40*/  FSEL R51, R10, R51, P3 ;  /* 0x000000330a337208 */ /* 0x000fe20001800000 */
[----:B------:R-:W-:Y:S01]  /*7c50*/  FMUL R10, R31, 0.25 ;  /* 0x3e8000001f0a7820 */ /* 0x000fe20000400000 */
[----:B------:R-:W-:Y:S01]  /*7c60*/  FSEL R63, R8, R63, P3 ;  /* 0x0000003f083f7208 */ /* 0x000fe20001800000 */
[----:B------:R-:W-:Y:S01]  /*7c70*/  FMUL R8, R55, 0.25 ;  /* 0x3e80000037087820 */ /* 0x000fe20000400000 */
[----:B------:R-:W-:Y:S01]  /*7c80*/  FSEL R16, RZ, -23, P4 ;  /* 0xc1b80000ff107808 */ /* 0x000fe20002000000 */
[----:B------:R-:W-:Y:S01]  /*7c90*/  BAR.SYNC.DEFER_BLOCKING 0x0 ;  /* 0x0000000000007b1d */ /* 0x000fe20000010000 */
[----:B------:R-:W-:Y:S01]  /*7ca0*/  FSEL R31, R10, R31, P3 ;  /* 0x0000001f0a1f7208 */ /* 0x000fe20001800000 */
[----:B------:R-:W-:Y:S01]  /*7cb0*/  FMUL R10, R65, 0.25 ;  /* 0x3e800000410a7820 */ /* 0x000fe20000400000 */
[----:B------:R-:W-:Y:S01]  /*7cc0*/  FSEL R55, R8, R55, P3 ;  /* 0x0000003708377208 */ /* 0x000fe20001800000 */
[----:B------:R-:W-:Y:S01]  /*7cd0*/  FMUL R8, R43, 0.25 ;  /* 0x3e8000002b087820 */ /* 0x000fe20000400000 */
[----:B------:R-:W-:Y:S01]  /*7ce0*/  FSETP.GEU.AND P6, PT, R192, 1.175494350822287508e-38, PT ;  /* 0x00800000c000780b */ /* 0x000fe20003fce000 */
[----:B------:R-:W-:Y:S01]  /*7cf0*/  ULDC.64 UR4, c[0x0][0x270] ;  /* 0x00009c0000047ab9 */ /* 0x000fe20000000a00 */
[----:B------:R-:W-:Y:S01]  /*7d00*/  FSEL R65, R10, R65, P2 ;  /* 0x000000410a417208 */ /* 0x000fe20001000000 */
[----:B------:R-:W-:Y:S01]  /*7d10*/  FMUL R10, R45, 0.25 ;  /* 0x3e8000002d0a7820 */ /* 0x000fe20000400000 */
[----:B------:R-:W-:Y:S01]  /*7d20*/  FSEL R43, R8, R43, P3 ;  /* 0x0000002b082b7208 */ /* 0x000fe20001800000 */
[----:B0-----:R-:W-:-:S02]  /*7d30*/  IMAD.SHL.U32 R2, R4, 0x10, RZ ;  /* 0x0000001004027824 */ /* 0x001fc400078e00ff */
[----:B------:R-:W-:Y:S01]  /*7d40*/  FMUL R8, R35, 0.25 ;  /* 0x3e80000023087820 */ /* 0x000fe20000400000 */
[----:B------:R-:W-:Y:S01]  /*7d50*/  IMAD.SHL.U32 R3, R4, 0x40, RZ ;  /* 0x0000004004037824 */ /* 0x000fe200078e00ff */
[----:B------:R-:W-:Y:S01]  /*7d60*/  FSEL R45, R10, R45, P2 ;  /* 0x0000002d0a2d7208 */ /* 0x000fe20001000000 */
[C---:B-1----:R-:W-:Y:S01]  /*7d70*/  IMAD.SHL.U32 R5, R0.reuse, 0x4, RZ ;  /* 0x0000000400057824 */ /* 0x042fe200078e00ff */
[----:B------:R-:W-:Y:S01]  /*7d80*/  LOP3.LUT R7, R0, 0x7, RZ, 0xc0, !PT ;  /* 0x0000000700077812 */ /* 0x000fe200078ec0ff */
[----:B------:R-:W-:Y:S01]  /*7d90*/  FMUL R10, R25, 0.25 ;  /* 0x3e800000190a7820 */ /* 0x000fe20000400000 */
[----:B------:R-:W-:Y:S01]  /*7da0*/  SHF.R.U32.HI R6, RZ, 0x1, R0 ;  /* 0x00000001ff067819 */ /* 0x000fe20000011600 */
[----:B------:R-:W0:Y:S01]  /*7db0*/  S2R R230, SR_TID.X ;  /* 0x0000000000e67919 */ /* 0x000e220000002100 */
[----:B------:R-:W-:Y:S01]  /*7dc0*/  LOP3.LUT R2, R2, 0xf0, RZ, 0xc0, !PT ;  /* 0x000000f002027812 */ /* 0x000fe200078ec0ff */
[----:B------:R-:W-:Y:S01]  /*7dd0*/  UIMAD UR4, UR28, UR4, URZ ;  /* 0x000000041c0472a4 */ /* 0x000fe2000f8e023f */
[----:B------:R-:W-:Y:S01]  /*7de0*/  LOP3.LUT R3, R3, 0x400, RZ, 0xc0, !PT ;  /* 0x0000040003037812 */ /* 0x000fe200078ec0ff */
[----:B------:R-:W1:Y:S01]  /*7df0*/  S2R R228, SR_CTAID.X ;  /* 0x0000000000e47919 */ /* 0x000e620000002500 */
[----:B------:R-:W-:Y:S01]  /*7e00*/  LOP3.LUT R5, R5, 0x1c0, RZ, 0xc0, !PT ;  /* 0x000001c005057812 */ /* 0x000fe200078ec0ff */
[----:B------:R-:W-:Y:S01]  /*7e10*/  IMAD.SHL.U32 R0, R0, 0x2, RZ ;  /* 0x0000000200007824 */ /* 0x000fe200078e00ff */
[----:B------:R-:W-:-:S02]  /*7e20*/  LOP3.LUT R6, R6, 0x4, RZ, 0xc0, !PT ;  /* 0x0000000406067812 */ /* 0x000fc400078ec0ff */
[----:B------:R-:W-:Y:S02]  /*7e30*/  LEA R7, R7, UR29, 0x3 ;  /* 0x0000001d07077c11 */ /* 0x000fe4000f8e18ff */
[----:B------:R-:W-:Y:S01]  /*7e40*/  IADD3 R12, R3, UR29, R2 ;  /* 0x0000001d030c7c10 */ /* 0x000fe2000fffe002 */
[----:B------:R-:W-:Y:S01]  /*7e50*/  FMUL R3, R86, 0.25 ;  /* 0x3e80000056037820 */ /* 0x000fe20000400000 */
[----:B------:R-:W-:Y:S01]  /*7e60*/  IADD3 R2, R6, R7, R5 ;  /* 0x0000000706027210 */ /* 0x000fe20007ffe005 */
[----:B------:R-:W-:Y:S01]  /*7e70*/  FMUL R6, R87, 0.25 ;  /* 0x3e80000057067820 */ /* 0x000fe20000400000 */
[----:B------:R-:W-:Y:S01]  /*7e80*/  FMUL R5, R82, 0.25 ;  /* 0x3e80000052057820 */ /* 0x000fe20000400000 */
[----:B------:R-:W-:Y:S01]  /*7e90*/  FSEL R35, R8, R35, P3 ;  /* 0x0000002308237208 */ /* 0x000fe20001800000 */
        /* <DEDUP_REMOVED lines=93> */
[----:B------:R-:W-:-:S02]  /*8470*/  LOP3.LUT R7, R4, 0x60, RZ, 0xc0, !PT ;  /* 0x0000006004077812 */ /* 0x000fc400078ec0ff */
[----:B------:R-:W-:Y:S01]  /*8480*/  FSEL R139, R8, R139, P0 ;  /* 0x0000008b088b7208 */ /* 0x000fe20000000000 */
[----:B------:R-:W-:Y:S01]  /*8490*/  FMUL R8, R127, 0.25 ;  /* 0x3e8000007f087820 */ /* 0x000fe20000400000 */
[----:B------:R-:W-:Y:S01]  /*84a0*/  FSEL R131, R6, R131, P0 ;  /* 0x0000008306837208 */ /* 0x000fe20000000000 */
[----:B------:R-:W-:Y:S01]  /*84b0*/  FMUL R6, R123, 0.25 ;  /* 0x3e8000007b067820 */ /* 0x000fe20000400000 */
[----:B------:R-:W-:Y:S01]  /*84c0*/  FSEL R72, R3, R72, P2 ;  /* 0x0000004803487208 */ /* 0x000fe20001000000 */
[----:B------:R-:W-:Y:S01]  /*84d0*/  FMUL R3, R64, 0.25 ;  /* 0x3e80000040037820 */ /* 0x000fe20000400000 */
[----:B------:R-:W-:Y:S01]  /*84e0*/  IMAD R12, R7, 0x8, R12 ;  /* 0x00000008070c7824 */ /* 0x000fe200078e020c */
        /* <DEDUP_REMOVED lines=106> */
[----:B------:R-:W-:Y:S01]  /*8b90*/  FMUL R6, R191, 8388608 ;  /* 0x4b000000bf067820 */ /* 0x000fe20000400000 */
        /* <DEDUP_REMOVED lines=9> */
[----:B------:R-:W-:Y:S01]  /*8c30*/  FMUL R8, R193, 8388608 ;  /* 0x4b000000c1087820 */ /* 0x000fe20000400000 */
[----:B------:R-:W-:-:S02]  /*8c40*/  FSEL R6, R6, R191, !P4 ;  /* 0x000000bf06067208 */ /* 0x000fc40006000000 */
[----:B------:R-:W-:Y:S01]  /*8c50*/  FSEL R94, R3, R94, P0 ;  /* 0x0000005e035e7208 */ /* 0x000fe20000000000 */
[----:B------:R-:W-:Y:S01]  /*8c60*/  FMUL R3, R148, 0.25 ;  /* 0x3e80000094037820 */ /* 0x000fe20000400000 */
[----:B------:R-:W-:Y:S01]  /*8c70*/  FSETP.GEU.AND P4, PT, R194, 1.175494350822287508e-38, PT ;  /* 0x00800000c200780b */ /* 0x000fe20003f8e000 */
[----:B------:R-:W-:Y:S01]  /*8c80*/  VIADD R17, R6, 0xc0cafb0d ;  /* 0xc0cafb0d06117836 */ /* 0x000fe20000000000 */
[----:B------:R-:W-:Y:S02]  /*8c90*/  FSETP.GEU.AND P5, PT, R193, 1.175494350822287508e-38, PT ;  /* 0x00800000c100780b */ /* 0x000fe40003fae000 */
[----:B------:R-:W-:Y:S02]  /*8ca0*/  FSEL R89, R10, R89, P1 ;  /* 0x000000590a597208 */ /* 0x000fe40000800000 */
[----:B------:R-:W-:Y:S02]  /*8cb0*/  FSEL R100, R7, R100, P1 ;  /* 0x0000006407647208 */ /* 0x000fe40000800000 */
[----:B------:R-:W-:-:S02]  /*8cc0*/  FSEL R13, R13, R192, !P6 ;  /* 0x000000c00d0d7208 */ /* 0x000fc40007000000 */
[----:B------:R-:W-:Y:S02]  /*8cd0*/  FSEL R15, RZ, -23, P6 ;  /* 0xc1b80000ff0f7808 */ /* 0x000fe40003000000 */
[----:B------:R-:W-:Y:S01]  /*8ce0*/  FSEL R5, R5, R194, !P4 ;  /* 0x000000c205057208 */ /* 0x000fe20006000000 */
[----:B------:R-:W-:Y:S01]  /*8cf0*/  VIADD R18, R13, 0xc0cafb0d ;  /* 0xc0cafb0d0d127836 */ /* 0x000fe20000000000 */
[----:B------:R-:W-:Y:S02]  /*8d00*/  FSEL R10, RZ, -23, P4 ;  /* 0xc1b80000ff0a7808 */ /* 0x000fe40002000000 */
[C---:B------:R-:W-:Y:S01]  /*8d10*/  FSETP.GEU.AND P6, PT, |R194|.reuse, 1.175494350822287508e-38, PT ;  /* 0x00800000c200780b */ /* 0x040fe20003fce200 */
[----:B------:R-:W-:Y:S01]  /*8d20*/  @P3 FMUL R194, R194, 0.25 ;  /* 0x3e800000c2c23820 */ /* 0x000fe20000400000 */
[----:B------:R-:W-:Y:S01]  /*8d30*/  FSEL R7, R8, R193, !P5 ;  /* 0x000000c108077208 */ /* 0x000fe20006800000 */
[----:B------:R-:W-:Y:S01]  /*8d40*/  VIADD R22, R5, 0xc0cafb0d ;  /* 0xc0cafb0d05167836 */ /* 0x000fe20000000000 */
[C---:B------:R-:W-:Y:S01]  /*8d50*/  FSETP.GEU.AND P4, PT, |R193|.reuse, 1.175494350822287508e-38, PT ;  /* 0x00800000c100780b */ /* 0x040fe20003f8e200 */
[----:B------:R-:W-:Y:S01]  /*8d60*/  @P2 FMUL R193, R193, 0.25 ;  /* 0x3e800000c1c12820 */ /* 0x000fe20000400000 */
[----:B------:R-:W-:Y:S01]  /*8d70*/  FSEL R148, R3, R148, P1 ;  /* 0x0000009403947208 */ /* 0x000fe20000800000 */
[----:B------:R-:W-:Y:S01]  /*8d80*/  FMUL R3, R136, 0.25 ;  /* 0x3e80000088037820 */ /* 0x000fe20000400000 */
[C---:B------:R-:W-:Y:S01]  /*8d90*/  FSETP.GEU.AND P3, PT, |R192|.reuse, 1.175494350822287508e-38, PT ;  /* 0x00800000c000780b */ /* 0x040fe20003f6e200 */
[----:B------:R-:W-:Y:S01]  /*8da0*/  @P0 FMUL R192, R192, 0.25 ;  /* 0x3e800000c0c00820 */ /* 0x000fe20000400000 */
[C---:B------:R-:W-:Y:S01]  /*8db0*/  FSETP.GEU.AND P2, PT, |R191|.reuse, 1.175494350822287508e-38, PT ;  /* 0x00800000bf00780b */ /* 0x040fe20003f4e200 */
[----:B------:R-:W-:Y:S01]  /*8dc0*/  @P1 FMUL R191, R191, 0.25 ;  /* 0x3e800000bfbf1820 */ /* 0x000fe20000400000 */
[----:B------:R-:W-:Y:S01]  /*8dd0*/  FSEL R136, R3, R136, P1 ;  /* 0x0000008803887208 */ /* 0x000fe20000800000 */
[----:B------:R-:W-:Y:S01]  /*8de0*/  FMUL R3, R128, 0.25 ;  /* 0x3e80000080037820 */ /* 0x000fe20000400000 */
[----:B------:R-:W-:Y:S01]  /*8df0*/  @!P6 FMUL R194, R194, 16777216 ;  /* 0x4b800000c2c2e820 */ /* 0x000fe20000400000 */
[----:B------:R-:W-:Y:S01]  /*8e00*/  VIADD R20, R7, 0xc0cafb0d ;  /* 0xc0cafb0d07147836 */ /* 0x000fe20000000000 */
[----:B------:R-:W-:Y:S01]  /*8e10*/  LOP3.LUT R17, R17, 0xff800000, RZ, 0xc0, !PT ;  /* 0xff80000011117812 */ /* 0x000fe200078ec0ff */
[----:B------:R-:W-:Y:S01]  /*8e20*/  @!P4 FMUL R193, R193, 16777216 ;  /* 0x4b800000c1c1c820 */ /* 0x000fe20000400000 */
[----:B------:R-:W-:Y:S01]  /*8e30*/  FSEL R128, R3, R128, P1 ;  /* 0x0000008003807208 */ /* 0x000fe20000800000 */
[----:B------:R-:W-:Y:S01]  /*8e40*/  FMUL R3, R116, 0.25 ;  /* 0x3e80000074037820 */ /* 0x000fe20000400000 */
[----:B------:R-:W2:Y:S01]  /*8e50*/  MUFU.RCP R194, R194 ;  /* 0x000000c200c27308 */ /* 0x000ea20000001000 */
[----:B------:R-:W-:Y:S01]  /*8e60*/  @!P3 FMUL R192, R192, 16777216 ;  /* 0x4b800000c0c0b820 */ /* 0x000fe20000400000 */
[----:B------:R-:W-:Y:S01]  /*8e70*/  LOP3.LUT R20, R20, 0xff800000, RZ, 0xc0, !PT ;  /* 0xff80000014147812 */ /* 0x000fe200078ec0ff */
[----:B------:R-:W-:Y:S01]  /*8e80*/  @!P2 FMUL R191, R191, 16777216 ;  /* 0x4b800000bfbfa820 */ /* 0x000fe20000400000 */
[----:B------:R-:W-:Y:S01]  /*8e90*/  FSEL R116, R3, R116, P1 ;  /* 0x0000007403747208 */ /* 0x000fe20000800000 */
[----:B------:R-:W-:Y:S01]  /*8ea0*/  FMUL R3, R108, 0.25 ;  /* 0x3e8000006c037820 */ /* 0x000fe20000400000 */
[----:B------:R-:W-:Y:S01]  /*8eb0*/  LOP3.LUT R22, R22, 0xff800000, RZ, 0xc0, !PT ;  /* 0xff80000016167812 */ /* 0x000fe200078ec0ff */
[----:B------:R-:W-:Y:S01]  /*8ec0*/  @!P6 FMUL R31, R31, 16777216 ;  /* 0x4b8000001f1fe820 */ /* 0x000fe20000400000 */
[----:B------:R-:W3:Y:S01]  /*8ed0*/  MUFU.RCP R193, R193 ;  /* 0x000000c100c17308 */ /* 0x000ee20000001000 */
[----:B------:R-:W-:Y:S01]  /*8ee0*/  LOP3.LUT R18, R18, 0xff800000, RZ, 0xc0, !PT ;  /* 0xff80000012127812 */ /* 0x000fe200078ec0ff */
[----:B------:R-:W-:Y:S01]  /*8ef0*/  @!P6 FMUL R30, R30, 16777216 ;  /* 0x4b8000001e1ee820 */ /* 0x000fe20000400000 */
[----:B------:R-:W-:Y:S01]  /*8f00*/  FSEL R108, R3, R108, P1 ;  /* 0x0000006c036c7208 */ /* 0x000fe20000800000 */
[----:B------:R-:W-:Y:S01]  /*8f10*/  FMUL R3, R96, 0.25 ;  /* 0x3e80000060037820 */ /* 0x000fe20000400000 */
[----:B------:R-:W-:Y:S01]  /*8f20*/  FSEL R14, RZ, -23, P5 ;  /* 0xc1b80000ff0e7808 */ /* 0x000fe20002800000 */
[----:B------:R-:W-:Y:S01]  /*8f30*/  @!P4 FMUL R29, R29, 16777216 ;  /* 0x4b8000001d1dc820 */ /* 0x000fe20000400000 */
[----:B------:R-:W-:Y:S01]  /*8f40*/  I2FP.F32.S32 R9, R20 ;  /* 0x0000001400097245 */ /* 0x000fe20000201400 */
[----:B------:R-:W4:Y:S01]  /*8f50*/  MUFU.RCP R192, R192 ;  /* 0x000000c000c07308 */ /* 0x000f220000001000 */
[----:B------:R-:W-:Y:S01]  /*8f60*/  FSEL R96, R3, R96, P1 ;  /* 0x0000006003607208 */ /* 0x000fe20000800000 */
[----:B------:R-:W-:Y:S01]  /*8f70*/  @!P4 FMUL R28, R28, 16777216 ;  /* 0x4b8000001c1cc820 */ /* 0x000fe20000400000 */
[----:B------:R-:W-:Y:S01]  /*8f80*/  I2FP.F32.S32 R3, R17 ;  /* 0x0000001100037245 */ /* 0x000fe20000201400 */
[----:B------:R-:W-:Y:S01]  /*8f90*/  @!P3 FMUL R95, R95, 16777216 ;  /* 0x4b8000005f5fb820 */ /* 0x000fe20000400000 */
[----:B------:R-:W-:Y:S01]  /*8fa0*/  I2FP.F32.S32 R11, R22 ;  /* 0x00000016000b7245 */ /* 0x000fe20000201400 */
[----:B------:R-:W-:Y:S01]  /*8fb0*/  @!P3 FMUL R94, R94, 16777216 ;  /* 0x4b8000005e5eb820 */ /* 0x000fe20000400000 */
[----:B------:R-:W-:Y:S01]  /*8fc0*/  FSEL R88, R19, R88, P1 ;  /* 0x0000005813587208 */ /* 0x000fe20000800000 */
[----:B------:R-:W5:Y:S01]  /*8fd0*/  MUFU.RCP R191, R191 ;  /* 0x000000bf00bf7308 */ /* 0x000f620000001000 */
[----:B------:R-:W-:Y:S01]  /*8fe0*/  I2FP.F32.S32 R8, R18 ;  /* 0x0000001200087245 */ /* 0x000fe20000201400 */
[----:B------:R-:W-:Y:S01]  /*8ff0*/  @!P2 FMUL R93, R93, 16777216 ;  /* 0x4b8000005d5da820 */ /* 0x000fe20000400000 */
        /* <DEDUP_REMOVED lines=11> */
[----:B------:R-:W-:Y:S01]  /*90b0*/  FFMA.FTZ R16, R3, 1.1920928955078125e-07, R16 ;  /* 0x3400000003107823 */ /* 0x000fe20000010010 */
        /* <DEDUP_REMOVED lines=31> */
[----:B------:R-:W-:Y:S01]  /*92b0*/  FFMA.FTZ R3, R11, 1.1920928955078125e-07, R10 ;  /* 0x340000000b037823 */ /* 0x000fe2000001000a */
[----:B------:R-:W-:Y:S01]  /*92c0*/  @!P6 FMUL R26, R26, 16777216 ;  /* 0x4b8000001a1ae820 */ /* 0x000fe20000400000 */
[C---:B--2---:R-:W-:Y:S01]  /*92d0*/  FMUL R31, R194.reuse, R31 ;  /* 0x0000001fc21f7220 */ /* 0x044fe20000400000 */
[----:B------:R-:W-:Y:S01]  /*92e0*/  FMUL R30, R194, R30 ;  /* 0x0000001ec21e7220 */ /* 0x000fe20000400000 */
[----:B------:R-:W-:Y:S01]  /*92f0*/  @!P4 FMUL R25, R25, 16777216 ;  /* 0x4b8000001919c820 */ /* 0x000fe20000400000 */
[----:B------:R-:W-:Y:S01]  /*9300*/  @!P4 FMUL R24, R24, 16777216 ;  /* 0x4b8000001818c820 */ /* 0x000fe20000400000 */
[C---:B---3--:R-:W-:Y:S01]  /*9310*/  FMUL R29, R193.reuse, R29 ;  /* 0x0000001dc11d7220 */ /* 0x048fe20000400000 */
[----:B------:R-:W-:Y:S01]  /*9320*/  FMUL R28, R193, R28 ;  /* 0x0000001cc11c7220 */ /* 0x000fe20000400000 */
[----:B------:R-:W-:Y:S01]  /*9330*/  @!P3 FMUL R90, R90, 16777216 ;  /* 0x4b8000005a5ab820 */ /* 0x000fe20000400000 */
[C---:B----4-:R-:W-:Y:S01]  /*9340*/  FMUL R95, R192.reuse, R95 ;  /* 0x0000005fc05f7220 */ /* 0x050fe20000400000 */
[----:B------:R-:W-:Y:S01]  /*9350*/  FMUL R94, R192, R94 ;  /* 0x0000005ec05e7220 */ /* 0x000fe20000400000 */
[----:B------:R-:W-:Y:S01]  /*9360*/  @!P2 FMUL R89, R89, 16777216 ;  /* 0x4b8000005959a820 */ /* 0x000fe20000400000 */
[----:B------:R-:W-:Y:S01]  /*9370*/  @!P2 FMUL R88, R88, 16777216 ;  /* 0x4b8000005858a820 */ /* 0x000fe20000400000 */
[C---:B-----5:R-:W-:Y:S01]  /*9380*/  FMUL R93, R191.reuse, R93 ;  /* 0x0000005dbf5d7220 */ /* 0x060fe20000400000 */
[----:B------:R-:W-:Y:S01]  /*9390*/  FMUL R92, R191, R92 ;  /* 0x0000005cbf5c7220 */ /* 0x000fe20000400000 */
[----:B------:R-:W-:Y:S01]  /*93a0*/  FFMA.FTZ R15, R8, 1.1920928955078125e-07, R15 ;  /* 0x34000000080f7823 */ /* 0x000fe2000001000f */
[C---:B------:R-:W-:Y:S01]  /*93b0*/  FMUL R11, R194.reuse, R27 ;  /* 0x0000001bc20b7220 */ /* 0x040fe20000400000 */
[C---:B------:R-:W-:Y:S01]  /*93c0*/  FMUL R9, R193.reuse, R44 ;  /* 0x0000002cc1097220 */ /* 0x040fe20000400000 */
[C---:B------:R-:W-:Y:S01]  /*93d0*/  FMUL R21, R193.reuse, R36 ;  /* 0x00000024c1157220 */ /* 0x040fe20000400000 */
[----:B------:R-:W-:Y:S01]  /*93e0*/  FMUL R19, R194, R51 ;  /* 0x00000033c2137220 */ /* 0x000fe20000400000 */
[C---:B------:R-:W-:Y:S01]  /*93f0*/  FMUL R8, R193.reuse, R45 ;  /* 0x0000002dc1087220 */ /* 0x040fe20000400000 */
[----:B------:R-:W-:Y:S01]  /*9400*/  FMUL R10, R193, R37 ;  /* 0x00000025c10a7220 */ /* 0x000fe20000400000 */
[C---:B------:R-:W-:Y:S01]  /*9410*/  FMUL R44, R191.reuse, R149 ;  /* 0x00000095bf2c7220 */ /* 0x040fe20000400000 */
        /* <DEDUP_REMOVED lines=31> */
[----:B------:R-:W-:Y:S01]  /*9610*/  FMUL R91, R192, R91 ;  /* 0x0000005bc05b7220 */ /* 0x000fe20000400000 */
[----:B------:R-:W-:Y:S01]  /*9620*/  FMUL R51, R191, R125 ;  /* 0x0000007dbf337220 */ /* 0x000fe20000400000 */
[----:B------:R-:W-:Y:S01]  /*9630*/  FMUL R26, R194, R26 ;  /* 0x0000001ac21a7220 */ /* 0x000fe20000400000 */
[C---:B------:R-:W-:Y:S01]  /*9640*/  FMUL R25, R193.reuse, R25 ;  /* 0x00000019c1197220 */ /* 0x040fe20000400000 */
[----:B------:R-:W-:Y:S01]  /*9650*/  FMUL R24, R193, R24 ;  /* 0x00000018c1187220 */ /* 0x000fe20000400000 */
[----:B------:R-:W-:Y:S01]  /*9660*/  FMUL R192, R192, R90 ;  /* 0x0000005ac0c07220 */ /* 0x000fe20000400000 */
[C---:B------:R-:W-:Y:S01]  /*9670*/  FMUL R125, R191.reuse, R89 ;  /* 0x00000059bf7d7220 */ /* 0x040fe20000400000 */
[----:B------:R-:W-:Y:S01]  /*9680*/  FMUL R140, R191, R88 ;  /* 0x00000058bf8c7220 */ /* 0x000fe20000400000 */
[----:B------:R-:W-:Y:S01]  /*9690*/  F2FP.SATFINITE.E4M3.F32.PACK_AB_MERGE_C R92, R93, R92, RZ ;  /* 0x0000005c5d5c723e */ /* 0x000fe200048070ff */
[----:B------:R-:W-:Y:S01]  /*96a0*/  IMAD.IADD R17, R6, 0x1, -R17 ;  /* 0x0000000106117824 */ /* 0x000fe200078e0a11 */
[----:B------:R-:W-:Y:S01]  /*96b0*/  F2FP.SATFINITE.E4M3.F32.PACK_AB_MERGE_C R94, R95, R94, RZ ;  /* 0x0000005e5f5e723e */ /* 0x000fe200048070ff */
[----:B------:R-:W-:Y:S01]  /*96c0*/  IMAD.IADD R18, R13, 0x1, -R18 ;  /* 0x000000010d127824 */ /* 0x000fe200078e0a12 */
[----:B------:R-:W-:Y:S01]  /*96d0*/  F2FP.SATFINITE.E4M3.F32.PACK_AB_MERGE_C R28, R29, R28, RZ ;  /* 0x0000001c1d1c723e */ /* 0x000fe200048070ff */
[----:B------:R-:W-:Y:S01]  /*96e0*/  IMAD.IADD R20, R7, 0x1, -R20 ;  /* 0x0000000107147824 */ /* 0x000fe200078e0a14 */
[----:B------:R-:W-:Y:S01]  /*96f0*/  F2FP.SATFINITE.E4M3.F32.PACK_AB_MERGE_C R30, R31, R30, RZ ;  /* 0x0000001e1f1e723e */ /* 0x000fe200048070ff */
[----:B------:R-:W-:Y:S01]  /*9700*/  IMAD.IADD R22, R5, 0x1, -R22 ;  /* 0x0000000105167824 */ /* 0x000fe200078e0a16 */
[----:B------:R-:W-:Y:S01]  /*9710*/  F2FP.SATFINITE.E4M3.F32.PACK_AB_MERGE_C R36, R36, R27, RZ ;  /* 0x0000001b2424723e */ /* 0x000fe200048070ff */
[----:B------:R-:W-:Y:S01]  /*9720*/  FADD R17, R17, -1 ;  /* 0xbf80000011117421 */ /* 0x000fe20000000000 */
[----:B------:R-:W-:Y:S01]  /*9730*/  F2FP.SATFINITE.E4M3.F32.PACK_AB_MERGE_C R44, R44, R23, RZ ;  /* 0x000000172c2c723e */ /* 0x000fe200048070ff */
[----:B------:R-:W-:Y:S01]  /*9740*/  FADD R18, R18, -1 ;  /* 0xbf80000012127421 */ /* 0x000fe20000000000 */
[----:B------:R-:W-:Y:S01]  /*9750*/  F2FP.SATFINITE.E4M3.F32.PACK_AB_MERGE_C R23, R10, R21, RZ ;  /* 0x000000150a17723e */ /* 0x000fe200048070ff */
[----:B------:R-:W-:Y:S01]  /*9760*/  IMAD.MOV.U32 R21, RZ, RZ, 0x3dc6b27f ;  /* 0x3dc6b27fff157424 */ /* 0x000fe200078e00ff */
[----:B------:R-:W-:Y:S01]  /*9770*/  F2FP.SATFINITE.E4M3.F32.PACK_AB_MERGE_C R27, R8, R9, RZ ;  /* 0x00000009081b723e */ /* 0x000fe200048070ff */
[----:B------:R-:W-:Y:S01]  /*9780*/  FADD R20, R20, -1 ;  /* 0xbf80000014147421 */ /* 0x000fe20000000000 */
[----:B------:R-:W-:Y:S01]  /*9790*/  F2FP.SATFINITE.E4M3.F32.PACK_AB_MERGE_C R8, R125, R140, R92 ;  /* 0x0000008c7d08723e */ /* 0x000fe2000480705c */
[----:B------:R-:W-:Y:S01]  /*97a0*/  FADD R22, R22, -1 ;  /* 0xbf80000016167421 */ /* 0x000fe20000000000 */
[----:B------:R-:W-:Y:S01]  /*97b0*/  F2FP.SATFINITE.E4M3.F32.PACK_AB_MERGE_C R9, R91, R192, R94 ;  /* 0x000000c05b09723e */ /* 0x000fe2000480705e */
[----:B------:R-:W-:Y:S01]  /*97c0*/  @!P4 FMUL R33, R33, 16777216 ;  /* 0x4b8000002121c820 */ /* 0x000fe20000400000 */
[----:B------:R-:W-:Y:S01]  /*97d0*/  F2FP.SATFINITE.E4M3.F32.PACK_AB_MERGE_C R10, R25, R24, R28 ;  /* 0x00000018190a723e */ /* 0x000fe2000480701c */
[----:B------:R-:W-:Y:S01]  /*97e0*/  @!P4 FMUL R32, R32, 16777216 ;  /* 0x4b8000002020c820 */ /* 0x000fe20000400000 */
[----:B------:R-:W-:Y:S01]  /*97f0*/  F2FP.SATFINITE.E4M3.F32.PACK_AB_MERGE_C R11, R11, R26, R30 ;  /* 0x0000001a0b0b723e */ /* 0x000fe2000480701e */
[----:B------:R-:W-:Y:S01]  /*9800*/  FMUL R33, R193, R33 ;  /* 0x00000021c1217220 */ /* 0x000fe20000400000 */
[----:B------:R-:W-:Y:S01]  /*9810*/  ISETP.GE.U32.AND P5, PT, R7, 0x7f800000, PT ;  /* 0x7f8000000700780c */ /* 0x000fe20003fa6070 */
[----:B------:R-:W-:Y:S01]  /*9820*/  FMUL R32, R193, R32 ;  /* 0x00000020c1207220 */ /* 0x000fe20000400000 */
[----:B------:R-:W-:Y:S01]  /*9830*/  LOP3.LUT R195, R4, 0x7f, RZ, 0xc0, !PT ;  /* 0x0000007f04c37812 */ /* 0x000fe200078ec0ff */
[----:B------:R2:W-:Y:S01]  /*9840*/  STSM.16.M88.4 [R12], R8 ;  /* 0x000000080c007844 */ /* 0x0005e20000000200 */
[----:B------:R-:W-:Y:S01]  /*9850*/  ISETP.GE.U32.AND P0, PT, R6, 0x7f800000, PT ;  /* 0x7f8000000600780c */ /* 0x000fe20003f06070 */
[----:B------:R-:W-:Y:S01]  /*9860*/  @!P6 FMUL R39, R39, 16777216 ;  /* 0x4b8000002727e820 */ /* 0x000fe20000400000 */
[----:B------:R-:W-:Y:S01]  /*9870*/  LEA R195, R195, UR29, 0x4 ;  /* 0x0000001dc3c37c11 */ /* 0x000fe2000f8e20ff */
[----:B------:R-:W-:Y:S01]  /*9880*/  BAR.SYNC.DEFER_BLOCKING 0x0 ;  /* 0x0000000000007b1d */ /* 0x000fe20000010000 */
[----:B------:R-:W-:Y:S01]  /*9890*/  ISETP.GE.U32.AND P1, PT, R13, 0x7f800000, PT ;  /* 0x7f8000000d00780c */ /* 0x000fe20003f26070 */
[----:B------:R-:W-:Y:S01]  /*98a0*/  @!P6 FMUL R38, R38, 16777216 ;  /* 0x4b8000002626e820 */ /* 0x000fe20000400000 */
[----:B------:R-:W-:Y:S01]  /*98b0*/  @!P2 FMUL R101, R101, 16777216 ;  /* 0x4b8000006565a820 */ /* 0x000fe20000400000 */
[----:B------:R-:W-:Y:S01]  /*98c0*/  @!P2 FMUL R100, R100, 16777216 ;  /* 0x4b8000006464a820 */ /* 0x000fe20000400000 */
[----:B------:R-:W-:Y:S01]  /*98d0*/  @!P6 FMUL R35, R35, 16777216 ;  /* 0x4b8000002323e820 */ /* 0x000fe20000400000 */
[----:B------:R-:W-:Y:S01]  /*98e0*/  @!P6 FMUL R34, R34, 16777216 ;  /* 0x4b8000002222e820 */ /* 0x000fe20000400000 */
[C---:B------:R-:W-:Y:S01]  /*98f0*/  FMUL R39, R194.reuse, R39 ;  /* 0x00000027c2277220 */ /* 0x040fe20000400000 */
[----:B------:R-:W-:Y:S01]  /*9900*/  FMUL R38, R194, R38 ;  /* 0x00000026c2267220 */ /* 0x000fe20000400000 */
[----:B------:R-:W-:Y:S01]  /*9910*/  @!P2 FMUL R97, R97, 16777216 ;  /* 0x4b8000006161a820 */ /* 0x000fe20000400000 */
[----:B------:R-:W-:Y:S01]  /*9920*/  @!P2 FMUL R96, R96, 16777216 ;  /* 0x4b8000006060a820 */ /* 0x000fe20000400000 */
[----:B------:R-:W-:Y:S01]  /*9930*/  FMUL R101, R191, R101 ;  /* 0x00000065bf657220 */ /* 0x000fe20000400000 */
[CC--:B--2---:R-:W-:Y:S01]  /*9940*/  FFMA.FTZ R8, R17.reuse, R21.reuse, -0.16845393180847167969 ;  /* 0xbe2c7f3011087423 */ /* 0x0c4fe20000010015 */
[-C--:B------:R-:W-:Y:S01]  /*9950*/  FFMA.FTZ R9, R18, R21.reuse, -0.16845393180847167969 ;  /* 0xbe2c7f3012097423 */ /* 0x080fe20000010015 */
[-C--:B------:R-:W-:Y:S01]  /*9960*/  FFMA.FTZ R11, R20, R21.reuse, -0.16845393180847167969 ;  /* 0xbe2c7f30140b7423 */ /* 0x080fe20000010015 */
[----:B------:R-:W-:Y:S01]  /*9970*/  FFMA.FTZ R21, R22, R21, -0.16845393180847167969 ;  /* 0xbe2c7f3016157423 */ /* 0x000fe20000010015 */
[C---:B------:R-:W-:Y:S01]  /*9980*/  FFMA.FTZ R8, R17.reuse, R8, 0.1716887056827545166 ;  /* 0x3e2fcf2a11087423 */ /* 0x040fe20000010008 */
[----:B------:R-:W-:Y:S01]  /*9990*/  FFMA.FTZ R9, R18, R9, 0.1716887056827545166 ;  /* 0x3e2fcf2a12097423 */ /* 0x000fe20000010009 */
[----:B------:R-:W-:Y:S01]  /*99a0*/  FFMA.FTZ R11, R20, R11, 0.1716887056827545166 ;  /* 0x3e2fcf2a140b7423 */ /* 0x000fe2000001000b */
[----:B------:R-:W-:Y:S01]  /*99b0*/  FFMA.FTZ R21, R22, R21, 0.1716887056827545166 ;  /* 0x3e2fcf2a16157423 */ /* 0x000fe20000010015 */
[C---:B------:R-:W-:Y:S01]  /*99c0*/  FFMA.FTZ R8, R17.reuse, R8, -0.17900948226451873779 ;  /* 0xbe374e4311087423 */ /* 0x040fe20000010008 */
[----:B------:R-:W-:Y:S01]  /*99d0*/  FFMA.FTZ R9, R18, R9, -0.17900948226451873779 ;  /* 0xbe374e4312097423 */ /* 0x000fe20000010009 */
[----:B------:R-:W-:Y:S01]  /*99e0*/  FFMA.FTZ R11, R20, R11, -0.17900948226451873779 ;  /* 0xbe374e43140b7423 */ /* 0x000fe2000001000b */
[----:B------:R-:W-:Y:S01]  /*99f0*/  FFMA.FTZ R21, R22, R21, -0.17900948226451873779 ;  /* 0xbe374e4316157423 */ /* 0x000fe20000010015 */
[C---:B------:R-:W-:Y:S01]  /*9a00*/  FFMA.FTZ R8, R17.reuse, R8, 0.20512372255325317383 ;  /* 0x3e520bf411087423 */ /* 0x040fe20000010008 */
[----:B------:R-:W-:Y:S01]  /*9a10*/  FFMA.FTZ R9, R18, R9, 0.20512372255325317383 ;  /* 0x3e520bf412097423 */ /* 0x000fe20000010009 */
[----:B------:R-:W-:Y:S01]  /*9a20*/  FFMA.FTZ R11, R20, R11, 0.20512372255325317383 ;  /* 0x3e520bf4140b7423 */ /* 0x000fe2000001000b */
[----:B------:R-:W-:Y:S01]  /*9a30*/  FFMA.FTZ R21, R22, R21, 0.20512372255325317383 ;  /* 0x3e520bf416157423 */ /* 0x000fe20000010015 */
[C---:B------:R-:W-:Y:S01]  /*9a40*/  FFMA.FTZ R8, R17.reuse, R8, -0.24046532809734344482 ;  /* 0xbe763c8b11087423 */ /* 0x040fe20000010008 */
[----:B------:R-:W-:Y:S01]  /*9a50*/  FFMA.FTZ R9, R18, R9, -0.24046532809734344482 ;  /* 0xbe763c8b12097423 */ /* 0x000fe20000010009 */
[----:B------:R-:W-:Y:S01]  /*9a60*/  FFMA.FTZ R11, R20, R11, -0.24046532809734344482 ;  /* 0xbe763c8b140b7423 */ /* 0x000fe2000001000b */
[----:B------:R-:W-:Y:S01]  /*9a70*/  FFMA.FTZ R21, R22, R21, -0.24046532809734344482 ;  /* 0xbe763c8b16157423 */ /* 0x000fe20000010015 */
[C---:B------:R-:W-:Y:S01]  /*9a80*/  FFMA.FTZ R8, R17.reuse, R8, 0.28857114911079406738 ;  /* 0x3e93bf9911087423 */ /* 0x040fe20000010008 */
[----:B------:R-:W-:Y:S01]  /*9a90*/  FFMA.FTZ R9, R18, R9, 0.28857114911079406738 ;  /* 0x3e93bf9912097423 */ /* 0x000fe20000010009 */
[----:B------:R-:W-:Y:S01]  /*9aa0*/  FFMA.FTZ R11, R20, R11, 0.28857114911079406738 ;  /* 0x3e93bf99140b7423 */ /* 0x000fe2000001000b */
[----:B------:R-:W-:Y:S01]  /*9ab0*/  FFMA.FTZ R21, R22, R21, 0.28857114911079406738 ;  /* 0x3e93bf9916157423 */ /* 0x000fe20000010015 */
[----:B------:R-:W-:Y:S01]  /*9ac0*/  FFMA.FTZ R8, R17, R8, -0.36067417263984680176 ;  /* 0xbeb8aa4911087423 */ /* 0x000fe20000010008 */
[----:B------:R-:W-:Y:S01]  /*9ad0*/  FFMA.FTZ R9, R18, R9, -0.36067417263984680176 ;  /* 0xbeb8aa4912097423 */ /* 0x000fe20000010009 */
[----:B------:R-:W-:Y:S01]  /*9ae0*/  FFMA.FTZ R11, R20, R11, -0.36067417263984680176 ;  /* 0xbeb8aa49140b7423 */ /* 0x000fe2000001000b */
[----:B------:R-:W-:Y:S01]  /*9af0*/  FFMA.FTZ R21, R22, R21, -0.36067417263984680176 ;  /* 0xbeb8aa4916157423 */ /* 0x000fe20000010015 */
[----:B------:R-:W-:-:S02]  /*9b00*/  @P5 IMAD.MOV.U32 R10, RZ, RZ, 0x7f800000 ;  /* 0x7f800000ff0a5424 */ /* 0x000fc400078e00ff */
[C---:B------:R-:W-:Y:S01]  /*9b10*/  FFMA.FTZ R8, R17.reuse, R8, 0.48089820146560668945 ;  /* 0x3ef6384a11087423 */ /* 0x040fe20000010008 */
[----:B------:R-:W-:Y:S01]  /*9b20*/  FFMA.FTZ R11, R20, R11, 0.48089820146560668945 ;  /* 0x3ef6384a140b7423 */ /* 0x000fe2000001000b */
[----:B------:R-:W-:Y:S01]  /*9b30*/  FFMA.FTZ R21, R22, R21, 0.48089820146560668945 ;  /* 0x3ef6384a16157423 */ /* 0x000fe20000010015 */
[----:B------:R-:W-:Y:S01]  /*9b40*/  FFMA.FTZ R9, R18, R9, 0.48089820146560668945 ;  /* 0x3ef6384a12097423 */ /* 0x000fe20000010009 */
[C---:B------:R-:W-:Y:S01]  /*9b50*/  FFMA.FTZ R8, R17.reuse, R8, -0.72134751081466674805 ;  /* 0xbf38aa3b11087423 */ /* 0x040fe20000010008 */
[----:B------:R-:W-:Y:S01]  /*9b60*/  FFMA.FTZ R11, R20, R11, -0.72134751081466674805 ;  /* 0xbf38aa3b140b7423 */ /* 0x000fe2000001000b */
[----:B------:R-:W-:Y:S01]  /*9b70*/  FFMA.FTZ R21, R22, R21, -0.72134751081466674805 ;  /* 0xbf38aa3b16157423 */ /* 0x000fe20000010015 */
[----:B------:R-:W-:Y:S01]  /*9b80*/  FFMA.FTZ R9, R18, R9, -0.72134751081466674805 ;  /* 0xbf38aa3b12097423 */ /* 0x000fe20000010009 */
[C---:B------:R-:W-:Y:S01]  /*9b90*/  FMUL R8, R17.reuse, R8 ;  /* 0x0000000811087220 */ /* 0x040fe20000400000 */
[----:B------:R-:W-:Y:S01]  /*9ba0*/  FMUL R11, R20, R11 ;  /* 0x0000000b140b7220 */ /* 0x000fe20000400000 */
[----:B------:R-:W-:Y:S01]  /*9bb0*/  FMUL R21, R22, R21 ;  /* 0x0000001516157220 */ /* 0x000fe20000400000 */
[----:B------:R-:W-:Y:S01]  /*9bc0*/  FMUL R9, R18, R9 ;  /* 0x0000000912097220 */ /* 0x000fe20000400000 */
[----:B------:R-:W-:Y:S01]  /*9bd0*/  FMUL R8, R17, R8 ;  /* 0x0000000811087220 */ /* 0x000fe20000400000 */
[----:B------:R-:W-:Y:S01]  /*9be0*/  FMUL R11, R20, R11 ;  /* 0x0000000b140b7220 */ /* 0x000fe20000400000 */
[----:B------:R-:W-:Y:S01]  /*9bf0*/  FMUL R21, R22, R21 ;  /* 0x0000001516157220 */ /* 0x000fe20000400000 */
[----:B------:R-:W-:Y:S01]  /*9c00*/  FMUL R9, R18, R9 ;  /* 0x0000000912097220 */ /* 0x000fe20000400000 */
[----:B------:R-:W-:Y:S01]  /*9c10*/  FMUL R100, R191, R100 ;  /* 0x00000064bf647220 */ /* 0x000fe20000400000 */
[----:B------:R-:W-:Y:S01]  /*9c20*/  FFMA.FTZ R11, R20, 1.4426950216293334961, R11 ;  /* 0x3fb8aa3b140b7823 */ /* 0x000fe2000001000b */
[----:B------:R-:W-:Y:S01]  /*9c30*/  FFMA.FTZ R22, R22, 1.4426950216293334961, R21 ;  /* 0x3fb8aa3b16167823 */ /* 0x000fe20000010015 */
[----:B------:R-:W-:Y:S01]  /*9c40*/  @!P6 FMUL R87, R87, 16777216 ;  /* 0x4b8000005757e820 */ /* 0x000fe20000400000 */
[----:B------:R-:W-:Y:S01]  /*9c50*/  @!P6 FMUL R86, R86, 16777216 ;  /* 0x4b8000005656e820 */ /* 0x000fe20000400000 */
[----:B------:R-:W-:Y:S01]  /*9c60*/  FADD R192, R14, R11 ;  /* 0x0000000b0ec07221 */ /* 0x000fe20000000000 */
[----:B------:R-:W-:Y:S01]  /*9c70*/  @P5 FFMA.FTZ R192, R7, R10, +INF ;  /* 0x7f80000007c05423 */ /* 0x000fe2000001000a */
[----:B------:R-:W-:Y:S01]  /*9c80*/  FADD R3, R3, R22 ;  /* 0x0000001603037221 */ /* 0x000fe20000000000 */
[----:B------:R-:W-:Y:S01]  /*9c90*/  F2FP.SATFINITE.E4M3.F32.PACK_AB_MERGE_C R10, R33, R32, R23 ;  /* 0x00000020210a723e */ /* 0x000fe20004807017 */
[----:B------:R-:W-:Y:S01]  /*9ca0*/  @!P6 FMUL R83, R83, 16777216 ;  /* 0x4b8000005353e820 */ /* 0x000fe20000400000 */
[----:B------:R-:W2:Y:S01]  /*9cb0*/  LDS.128 R20, [R195] ;  /* 0x00000000c3147984 */ /* 0x000ea20000000c00 */
        /* <DEDUP_REMOVED lines=42> */
[----:B------:R-:W-:Y:S01]  /*9f60*/  FFMA.FTZ R17, R17, 1.4426950216293334961, R8 ;  /* 0x3fb8aa3b11117823 */ /* 0x000fe20000010008 */
[----:B------:R-:W-:Y:S01]  /*9f70*/  FFMA.FTZ R18, R18, 1.4426950216293334961, R9 ;  /* 0x3fb8aa3b12127823 */ /* 0x000fe20000010009 */
[C---:B------:R-:W-:Y:S01]  /*9f80*/  FMUL R35, R194.reuse, R35 ;  /* 0x00000023c2237220 */ /* 0x040fe20000400000 */
[C---:B------:R-:W-:Y:S01]  /*9f90*/  FMUL R34, R194.reuse, R34 ;  /* 0x00000022c2227220 */ /* 0x040fe20000400000 */
[C---:B------:R-:W-:Y:S01]  /*9fa0*/  FMUL R97, R191.reuse, R97 ;  /* 0x00000061bf617220 */ /* 0x040fe20000400000 */
[----:B------:R-:W-:Y:S01]  /*9fb0*/  FMUL R96, R191, R96 ;  /* 0x00000060bf607220 */ /* 0x000fe20000400000 */
[----:B------:R-:W-:Y:S01]  /*9fc0*/  @P0 IMAD.MOV.U32 R9, RZ, RZ, 0x7f800000 ;  /* 0x7f800000ff090424 */ /* 0x000fe200078e00ff */
[----:B------:R-:W-:Y:S01]  /*9fd0*/  F2FP.SATFINITE.E4M3.F32.PACK_AB_MERGE_C R100, R101, R100, RZ ;  /* 0x000000646564723e */ /* 0x000fe200048070ff */
[----:B------:R-:W-:Y:S01]  /*9fe0*/  @P1 IMAD.MOV.U32 R8, RZ, RZ, 0x7f800000 ;  /* 0x7f800000ff081424 */ /* 0x000fe200078e00ff */
[----:B------:R-:W-:Y:S01]  /*9ff0*/  F2FP.SATFINITE.E4M3.F32.PACK_AB_MERGE_C R102, R103, R102, RZ ;  /* 0x000000666766723e */ /* 0x000fe200048070ff */
[C---:B------:R-:W-:Y:S01]  /*a000*/  FMUL R87, R194.reuse, R87 ;  /* 0x00000057c2577220 */ /* 0x040fe20000400000 */
[----:B------:R-:W-:Y:S01]  /*a010*/  F2FP.SATFINITE.E4M3.F32.PACK_AB_MERGE_C R38, R39, R38, RZ ;  /* 0x000000262726723e */ /* 0x000fe200048070ff */
        /* <DEDUP_REMOVED lines=44> */
[----:B------:R-:W-:Y:S01]  /*a2e0*/  FADD R194, R16, R17 ;  /* 0x0000001110c27221 */ /* 0x000fe20000000000 */
[----:B------:R-:W-:Y:S01]  /*a2f0*/  FADD R193, R15, R18 ;  /* 0x000000120fc17221 */ /* 0x000fe20000000000 */
[----:B------:R-:W-:Y:S01]  /*a300*/  @P0 FFMA.FTZ R194, R6, R9, +INF ;  /* 0x7f80000006c20423 */ /* 0x000fe20000010009 */
[----:B------:R-:W-:Y:S01]  /*a310*/  @P1 FFMA.FTZ R193, R13, R8, +INF ;  /* 0x7f8000000dc11423 */ /* 0x000fe20000010008 */
[----:B------:R-:W-:Y:S01]  /*a320*/  F2FP.SATFINITE.E4M3.F32.PACK_AB_MERGE_C R8, R97, R96, R100 ;  /* 0x000000606108723e */ /* 0x000fe20004807064 */
[----:B------:R-:W-:Y:S01]  /*a330*/  @!P2 FMUL R109, R109, 16777216 ;  /* 0x4b8000006d6da820 */ /* 0x000fe20000400000 */
[----:B------:R-:W-:Y:S01]  /*a340*/  F2FP.SATFINITE.E4M3.F32.PACK_AB_MERGE_C R9, R99, R98, R102 ;  /* 0x000000626309723e */ /* 0x000fe20004807066 */
[----:B------:R-:W-:Y:S01]  /*a350*/  @!P2 FMUL R108, R108, 16777216 ;  /* 0x4b8000006c6ca820 */ /* 0x000fe20000400000 */
[----:B------:R-:W-:Y:S01]  /*a360*/  F2FP.SATFINITE.E4M3.F32.PACK_AB_MERGE_C R11, R35, R34, R38 ;  /* 0x00000022230b723e */ /* 0x000fe20004807026 */
[----:B------:R-:W-:Y:S01]  /*a370*/  BAR.SYNC.DEFER_BLOCKING 0x0 ;  /* 0x0000000000007b1d */ /* 0x000fe20000010000 */
[----:B------:R-:W-:Y:S01]  /*a380*/  ISETP.GE.U32.AND P4, PT, R5, 0x7f800000, PT ;  /* 0x7f8000000500780c */ /* 0x000fe20003f86070 */
[----:B------:R-:W-:Y:S01]  /*a390*/  @!P2 FMUL R105, R105, 16777216 ;  /* 0x4b8000006969a820 */ /* 0x000fe20000400000 */
[----:B------:R-:W-:Y:S01]  /*a3a0*/  @!P2 FMUL R104, R104, 16777216 ;  /* 0x4b8000006868a820 */ /* 0x000fe20000400000 */
[C---:B------:R-:W-:Y:S01]  /*a3b0*/  FMUL R109, R191.reuse, R109 ;  /* 0x0000006dbf6d7220 */ /* 0x040fe20000400000 */
[C---:B------:R-:W-:Y:S01]  /*a3c0*/  FMUL R108, R191.reuse, R108 ;  /* 0x0000006cbf6c7220 */ /* 0x040fe20000400000 */
[C---:B------:R-:W-:Y:S01]  /*a3d0*/  FMUL R105, R191.reuse, R105 ;  /* 0x00000069bf697220 */ /* 0x040fe20000400000 */
[----:B------:R-:W-:Y:S01]  /*a3e0*/  FMUL R104, R191, R104 ;  /* 0x00000068bf687220 */ /* 0x000fe20000400000 */
[----:B------:R-:W-:Y:S01]  /*a3f0*/  F2FP.SATFINITE.E4M3.F32.PACK_AB_MERGE_C R110, R111, R110, RZ ;  /* 0x0000006e6f6e723e */ /* 0x000fe200048070ff */
[----:B------:R-:W-:Y:S01]  /*a400*/  @!P2 FMUL R117, R117, 16777216 ;  /* 0x4b8000007575a820 */ /* 0x000fe20000400000 */
[----:B------:R-:W-:Y:S01]  /*a410*/  F2FP.SATFINITE.E4M3.F32.PACK_AB_MERGE_C R108, R109, R108, RZ ;  /* 0x0000006c6d6c723e */ /* 0x000fe200048070ff */
[----:B------:R-:W-:Y:S01]  /*a420*/  @!P2 FMUL R116, R116, 16777216 ;  /* 0x4b8000007474a820 */ /* 0x000fe20000400000 */
[----:B------:R-:W-:Y:S01]  /*a430*/  F2FP.SATFINITE.E4M3.F32.PACK_AB_MERGE_C R46, R47, R46, RZ ;  /* 0x0000002e2f2e723e */ /* 0x000fe200048070ff */
[----:B------:R-:W-:Y:S01]  /*a440*/  @!P2 FMUL R113, R113, 16777216 ;  /* 0x4b8000007171a820 */ /* 0x000fe20000400000 */
[----:B------:R-:W-:Y:S01]  /*a450*/  @P4 IMAD.MOV.U32 R4, RZ, RZ, 0x7f800000 ;  /* 0x7f800000ff044424 */ /* 0x000fe200078e00ff */
[----:B------:R-:W-:Y:S01]  /*a460*/  FSETP.NEU.AND P3, PT, R6, RZ, PT ;  /* 0x000000ff0600720b */ /* 0x000fe20003f6d000 */
[----:B------:R-:W-:Y:S01]  /*a470*/  @!P2 FMUL R112, R112, 16777216 ;  /* 0x4b8000007070a820 */ /* 0x000fe20000400000 */
[----:B------:R-:W-:Y:S01]  /*a480*/  FSETP.NEU.AND P1, PT, R7, RZ, PT ;  /* 0x000000ff0700720b */ /* 0x000fe20003f2d000 */
[C---:B------:R-:W-:Y:S01]  /*a490*/  @P4 FFMA.FTZ R3, R5.reuse, R4, +INF ;  /* 0x7f80000005034423 */ /* 0x040fe20000010004 */
[----:B------:R-:W-:Y:S01]  /*a4a0*/  FSETP.NEU.AND P0, PT, R5, RZ, PT ;  /* 0x000000ff0500720b */ /* 0x000fe20003f0d000 */
[----:B------:R-:W-:Y:S01]  /*a4b0*/  FMUL R117, R191, R117 ;  /* 0x00000075bf757220 */ /* 0x000fe20000400000 */
[----:B------:R-:W-:Y:S01]  /*a4c0*/  F2FP.SATFINITE.E4M3.F32.PACK_AB_MERGE_C R4, R105, R104, R108 ;  /* 0x000000686904723e */ /* 0x000fe2000480706c */
[----:B------:R-:W-:Y:S01]  /*a4d0*/  FMUL R116, R191, R116 ;  /* 0x00000074bf747220 */ /* 0x000fe20000400000 */
[----:B------:R-:W-:Y:S01]  /*a4e0*/  F2FP.SATFINITE.E4M3.F32.PACK_AB_MERGE_C R5, R107, R106, R110 ;  /* 0x0000006a6b05723e */ /* 0x000fe2000480706e */
[----:B------:R-:W-:Y:S01]  /*a4f0*/  STSM.16.M88.4 [R12], R8 ;  /* 0x000000080c007844 */ /* 0x000fe20000000200 */
[----:B------:R-:W-:Y:S01]  /*a500*/  F2FP.SATFINITE.E4M3.F32.PACK_AB_MERGE_C R6, R41, R40, R27 ;  /* 0x000000282906723e */ /* 0x000fe2000480701b */
[----:B------:R-:W-:Y:S01]  /*a510*/  FMUL R113, R191, R113 ;  /* 0x00000071bf717220 */ /* 0x000fe20000400000 */
[----:B------:R-:W-:Y:S01]  /*a520*/  F2FP.SATFINITE.E4M3.F32.PACK_AB_MERGE_C R7, R43, R42, R46 ;  /* 0x0000002a2b07723e */ /* 0x000fe2000480702e */
[----:B------:R-:W-:Y:S01]  /*a530*/  BAR.SYNC.DEFER_BLOCKING 0x0 ;  /* 0x0000000000007b1d */ /* 0x000fe20000010000 */
[----:B------:R-:W-:Y:S01]  /*a540*/  FMUL R112, R191, R112 ;  /* 0x00000070bf707220 */ /* 0x000fe20000400000 */
[----:B------:R-:W-:Y:S01]  /*a550*/  F2FP.SATFINITE.E4M3.F32.PACK_AB_MERGE_C R116, R117, R116, RZ ;  /* 0x000000747574723e */ /* 0x000fe200048070ff */
[----:B------:R-:W-:Y:S01]  /*a560*/  @!P2 FMUL R124, R124, 16777216 ;  /* 0x4b8000007c7ca820 */ /* 0x000fe20000400000 */
[----:B------:R-:W-:Y:S01]  /*a570*/  F2FP.SATFINITE.E4M3.F32.PACK_AB_MERGE_C R118, R119, R118, RZ ;  /* 0x000000767776723e */ /* 0x000fe200048070ff */
[----:B------:R-:W-:Y:S01]  /*a580*/  @!P2 FMUL R121, R121, 16777216 ;  /* 0x4b8000007979a820 */ /* 0x000fe20000400000 */
[----:B------:R-:W-:Y:S01]  /*a590*/  F2FP.SATFINITE.E4M3.F32.PACK_AB_MERGE_C R52, R53, R52, RZ ;  /* 0x000000343534723e */ /* 0x000fe200048070ff */
[----:B------:R-:W-:Y:S01]  /*a5a0*/  @!P2 FMUL R120, R120, 16777216 ;  /* 0x4b8000007878a820 */ /* 0x000fe20000400000 */
[----:B------:R-:W-:Y:S01]  /*a5b0*/  F2FP.SATFINITE.E4M3.F32.PACK_AB_MERGE_C R54, R55, R54, RZ ;  /* 0x000000363736723e */ /* 0x000fe200048070ff */
[----:B------:R-:W-:Y:S01]  /*a5c0*/  FMUL R124, R191, R124 ;  /* 0x0000007cbf7c7220 */ /* 0x000fe20000400000 */
[----:B------:R-:W-:Y:S01]  /*a5d0*/  F2FP.SATFINITE.E4M3.F32.PACK_AB_MERGE_C R16, R113, R112, R116 ;  /* 0x000000707110723e */ /* 0x000fe20004807074 */
[----:B------:R-:W-:Y:S01]  /*a5e0*/  FMUL R121, R191, R121 ;  /* 0x00000079bf797220 */ /* 0x000fe20000400000 */
[----:B------:R-:W-:Y:S01]  /*a5f0*/  F2FP.SATFINITE.E4M3.F32.PACK_AB_MERGE_C R17, R115, R114, R118 ;  /* 0x000000727311723e */ /* 0x000fe20004807076 */
[----:B------:R-:W-:Y:S01]  /*a600*/  FMUL R120, R191, R120 ;  /* 0x00000078bf787220 */ /* 0x000fe20000400000 */
[----:B------:R-:W-:Y:S01]  /*a610*/  F2FP.SATFINITE.E4M3.F32.PACK_AB_MERGE_C R18, R49, R48, R52 ;  /* 0x000000303112723e */ /* 0x000fe20004807034 */
[----:B------:R-:W-:Y:S01]  /*a620*/  @!P2 FMUL R133, R133, 16777216 ;  /* 0x4b8000008585a820 */ /* 0x000fe20000400000 */
[----:B------:R-:W-:Y:S01]  /*a630*/  F2FP.SATFINITE.E4M3.F32.PACK_AB_MERGE_C R19, R19, R50, R54 ;  /* 0x000000321313723e */ /* 0x000fe20004807036 */
[----:B------:R-:W-:Y:S01]  /*a640*/  @!P2 FMUL R132, R132, 16777216 ;  /* 0x4b8000008484a820 */ /* 0x000fe20000400000 */
[----:B------:R-:W-:Y:S01]  /*a650*/  F2FP.SATFINITE.E4M3.F32.PACK_AB_MERGE_C R51, R51, R124, RZ ;  /* 0x0000007c3333723e */ /* 0x000fe200048070ff */
[----:B------:R-:W-:Y:S01]  /*a660*/  @!P2 FMUL R129, R129, 16777216 ;  /* 0x4b8000008181a820 */ /* 0x000fe20000400000 */
[----:B------:R-:W-:Y:S01]  /*a670*/  F2FP.SATFINITE.E4M3.F32.PACK_AB_MERGE_C R89, R127, R126, RZ ;  /* 0x0000007e7f59723e */ /* 0x000fe200048070ff */
[----:B------:R-:W-:Y:S01]  /*a680*/  @!P2 FMUL R128, R128, 16777216 ;  /* 0x4b8000008080a820 */ /* 0x000fe20000400000 */
[----:B------:R-:W-:Y:S01]  /*a690*/  F2FP.SATFINITE.E4M3.F32.PACK_AB_MERGE_C R60, R61, R60, RZ ;  /* 0x0000003c3d3c723e */ /* 0x000fe200048070ff */
[----:B------:R-:W-:Y:S01]  /*a6a0*/  FMUL R133, R191, R133 ;  /* 0x00000085bf857220 */ /* 0x000fe20000400000 */
[----:B------:R-:W3:Y:S01]  /*a6b0*/  LDS.128 R28, [R195] ;  /* 0x00000000c31c7984 */ /* 0x000ee20000000c00 */
[----:B------:R-:W-:Y:S01]  /*a6c0*/  F2FP.SATFINITE.E4M3.F32.PACK_AB_MERGE_C R62, R63, R62, RZ ;  /* 0x0000003e3f3e723e */ /* 0x000fe200048070ff */
[----:B------:R-:W-:Y:S01]  /*a6d0*/  FMUL R132, R191, R132 ;  /* 0x00000084bf847220 */ /* 0x000fe20000400000 */
[----:B------:R-:W-:Y:S01]  /*a6e0*/  F2FP.SATFINITE.E4M3.F32.PACK_AB_MERGE_C R120, R121, R120, R51 ;  /* 0x000000787978723e */ /* 0x000fe20004807033 */
[----:B------:R-:W-:Y:S01]  /*a6f0*/  BAR.SYNC.DEFER_BLOCKING 0x0 ;  /* 0x0000000000007b1d */ /* 0x000fe20000010000 */
[----:B------:R-:W-:Y:S01]  /*a700*/  F2FP.SATFINITE.E4M3.F32.PACK_AB_MERGE_C R121, R123, R122, R89 ;  /* 0x0000007a7b79723e */ /* 0x000fe20004807059 */
[----:B------:R-:W-:Y:S01]  /*a710*/  FMUL R129, R191, R129 ;  /* 0x00000081bf817220 */ /* 0x000fe20000400000 */
[----:B------:R-:W-:Y:S01]  /*a720*/  F2FP.SATFINITE.E4M3.F32.PACK_AB_MERGE_C R122, R57, R56, R60 ;  /* 0x00000038397a723e */ /* 0x000fe2000480703c */
[----:B------:R-:W-:Y:S01]  /*a730*/  FMUL R128, R191, R128 ;  /* 0x00000080bf807220 */ /* 0x000fe20000400000 */
[----:B------:R-:W-:Y:S01]  /*a740*/  F2FP.SATFINITE.E4M3.F32.PACK_AB_MERGE_C R123, R59, R58, R62 ;  /* 0x0000003a3b7b723e */ /* 0x000fe2000480703e */
[----:B------:R-:W-:Y:S01]  /*a750*/  @!P2 FMUL R137, R137, 16777216 ;  /* 0x4b8000008989a820 */ /* 0x000fe20000400000 */
[----:B------:R-:W-:Y:S01]  /*a760*/  F2FP.SATFINITE.E4M3.F32.PACK_AB_MERGE_C R90, R135, R134, RZ ;  /* 0x00000086875a723e */ /* 0x000fe200048070ff */
[----:B------:R-:W-:Y:S01]  /*a770*/  @!P2 FMUL R136, R136, 16777216 ;  /* 0x4b8000008888a820 */ /* 0x000fe20000400000 */
[----:B------:R-:W-:Y:S01]  /*a780*/  F2FP.SATFINITE.E4M3.F32.PACK_AB_MERGE_C R88, R133, R132, RZ ;  /* 0x000000848558723e */ /* 0x000fe200048070ff */
[----:B------:R-:W-:Y:S01]  /*a790*/  FMUL R137, R191, R137 ;  /* 0x00000089bf897220 */ /* 0x000fe20000400000 */
[----:B------:R-:W-:Y:S01]  /*a7a0*/  F2FP.SATFINITE.E4M3.F32.PACK_AB_MERGE_C R68, R69, R68, RZ ;  /* 0x000000444544723e */ /* 0x000fe200048070ff */
[----:B------:R-:W-:Y:S01]  /*a7b0*/  FMUL R136, R191, R136 ;  /* 0x00000088bf887220 */ /* 0x000fe20000400000 */
[----:B------:R-:W-:Y:S01]  /*a7c0*/  F2FP.SATFINITE.E4M3.F32.PACK_AB_MERGE_C R70, R71, R70, RZ ;  /* 0x000000464746723e */ /* 0x000fe200048070ff */
[----:B------:R-:W-:Y:S01]  /*a7d0*/  @!P2 FMUL R145, R145, 16777216 ;  /* 0x4b8000009191a820 */ /* 0x000fe20000400000 */
[----:B------:R-:W-:Y:S01]  /*a7e0*/  F2FP.SATFINITE.E4M3.F32.PACK_AB_MERGE_C R89, R131, R130, R90 ;  /* 0x000000828359723e */ /* 0x000fe2000480705a */
[----:B------:R-:W-:Y:S01]  /*a7f0*/  @!P2 FMUL R144, R144, 16777216 ;  /* 0x4b8000009090a820 */ /* 0x000fe20000400000 */
[----:B------:R-:W-:Y:S01]  /*a800*/  F2FP.SATFINITE.E4M3.F32.PACK_AB_MERGE_C R88, R129, R128, R88 ;  /* 0x000000808158723e */ /* 0x000fe20004807058 */
[----:B------:R-:W-:Y:S01]  /*a810*/  FMUL R145, R191, R145 ;  /* 0x00000091bf917220 */ /* 0x000fe20000400000 */
[----:B------:R-:W-:Y:S01]  /*a820*/  F2FP.SATFINITE.E4M3.F32.PACK_AB_MERGE_C R90, R65, R64, R68 ;  /* 0x00000040415a723e */ /* 0x000fe20004807044 */
[----:B------:R-:W-:Y:S01]  /*a830*/  FMUL R144, R191, R144 ;  /* 0x00000090bf907220 */ /* 0x000fe20000400000 */
[----:B------:R-:W-:Y:S01]  /*a840*/  F2FP.SATFINITE.E4M3.F32.PACK_AB_MERGE_C R91, R67, R66, R70 ;  /* 0x00000042435b723e */ /* 0x000fe20004807046 */
[----:B------:R-:W4:Y:S01]  /*a850*/  LDC.64 R190, c[0x0][0x228] ;  /* 0x00008a00ffbe7b82 */ /* 0x000f220000000a00 */
[----:B------:R-:W-:Y:S01]  /*a860*/  F2FP.SATFINITE.E4M3.F32.PACK_AB_MERGE_C R37, R37, R142, RZ ;  /* 0x0000008e2525723e */ /* 0x000fe200048070ff */
[----:B------:R-:W-:Y:S01]  /*a870*/  STSM.16.M88.4 [R12], R4 ;  /* 0x000000040c007844 */ /* 0x000fe20000000200 */
[----:B------:R-:W-:-:S02]  /*a880*/  F2FP.SATFINITE.E4M3.F32.PACK_AB_MERGE_C R76, R77, R76, RZ ;  /* 0x0000004c4d4c723e */ /* 0x000fc400048070ff */
[----:B------:R-:W-:-:S03]  /*a890*/  F2FP.SATFINITE.E4M3.F32.PACK_AB_MERGE_C R78, R79, R78, RZ ;  /* 0x0000004e4f4e723e */ /* 0x000fc600048070ff */
[----:B------:R-:W-:Y:S01]  /*a8a0*/  BAR.SYNC.DEFER_BLOCKING 0x0 ;  /* 0x0000000000007b1d */ /* 0x000fe20000010000 */
[----:B------:R-:W-:Y:S02]  /*a8b0*/  F2FP.SATFINITE.E4M3.F32.PACK_AB_MERGE_C R36, R137, R136, R36 ;  /* 0x000000888924723e */ /* 0x000fe40004807024 */
[----:B------:R-:W-:Y:S02]  /*a8c0*/  F2FP.SATFINITE.E4M3.F32.PACK_AB_MERGE_C R37, R139, R138, R37 ;  /* 0x0000008a8b25723e */ /* 0x000fe40004807025 */
[----:B------:R-:W-:Y:S02]  /*a8d0*/  F2FP.SATFINITE.E4M3.F32.PACK_AB_MERGE_C R38, R73, R72, R76 ;  /* 0x000000484926723e */ /* 0x000fe4000480704c */
[----:B------:R-:W-:Y:S02]  /*a8e0*/  F2FP.SATFINITE.E4M3.F32.PACK_AB_MERGE_C R39, R75, R74, R78 ;  /* 0x0000004a4b27723e */ /* 0x000fe4000480704e */
[----:B------:R-:W-:Y:S02]  /*a8f0*/  FSETP.NEU.AND P2, PT, R13, RZ, PT ;  /* 0x000000ff0d00720b */ /* 0x000fe40003f4d000 */
[----:B------:R-:W5:Y:S01]  /*a900*/  LDC R13, c[0x0][0x278] ;  /* 0x00009e00ff0d7b82 */ /* 0x000f620000000800 */
[----:B------:R-:W-:-:S02]  /*a910*/  F2FP.SATFINITE.E4M3.F32.PACK_AB_MERGE_C R45, R45, R150, RZ ;  /* 0x000000962d2d723e */ /* 0x000fc400048070ff */
[----:B------:R-:W-:Y:S02]  /*a920*/  F2FP.SATFINITE.E4M3.F32.PACK_AB_MERGE_C R84, R85, R84, RZ ;  /* 0x000000545554723e */ /* 0x000fe400048070ff */
[----:B------:R-:W-:Y:S02]  /*a930*/  F2FP.SATFINITE.E4M3.F32.PACK_AB_MERGE_C R86, R87, R86, RZ ;  /* 0x000000565756723e */ /* 0x000fe400048070ff */
[----:B0-----:R-:W-:Y:S02]  /*a940*/  LOP3.LUT R230, R230, 0x7f, RZ, 0xc0, !PT ;  /* 0x0000007fe6e67812 */ /* 0x001fe400078ec0ff */
[----:B------:R-:W-:Y:S02]  /*a950*/  F2FP.SATFINITE.E4M3.F32.PACK_AB_MERGE_C R144, R145, R144, R44 ;  /* 0x000000909190723e */ /* 0x000fe4000480702c */
[----:B------:R-:W-:Y:S01]  /*a960*/  F2FP.SATFINITE.E4M3.F32.PACK_AB_MERGE_C R145, R147, R146, R45 ;  /* 0x000000929391723e */ /* 0x000fe2000480702d */
[----:B-1----:R-:W-:Y:S01]  /*a970*/  IMAD R228, R228, 0x80, R230 ;  /* 0x00000080e4e47824 */ /* 0x002fe200078e02e6 */
[----:B------:R-:W0:Y:S01]  /*a980*/  LDS.128 R24, [R195] ;  /* 0x00000000c3187984 */ /* 0x000e220000000c00 */
[----:B------:R-:W-:-:S02]  /*a990*/  F2FP.SATFINITE.E4M3.F32.PACK_AB_MERGE_C R146, R81, R80, R84 ;  /* 0x000000505192723e */ /* 0x000fc40004807054 */
[----:B------:R-:W-:Y:S01]  /*a9a0*/  F2FP.SATFINITE.E4M3.F32.PACK_AB_MERGE_C R147, R83, R82, R86 ;  /* 0x000000525393723e */ /* 0x000fe20004807056 */
[----:B------:R-:W-:Y:S01]  /*a9b0*/  BAR.SYNC.DEFER_BLOCKING 0x0 ;  /* 0x0000000000007b1d */ /* 0x000fe20000010000 */
[----:B------:R-:W-:Y:S01]  /*a9c0*/  IMAD R15, R228, UR5, RZ ;  /* 0x00000005e40f7c24 */ /* 0x000fe2000f8e02ff */
[----:B------:R-:W-:Y:S01]  /*a9d0*/  USHF.R.S32.HI UR5, URZ, 0x1f, UR4 ;  /* 0x0000001f3f057899 */ /* 0x000fe20008011404 */
[C---:B--2---:R-:W-:Y:S02]  /*a9e0*/  PRMT R41, R21.reuse, 0x7773, RZ ;  /* 0x0000777315297816 */ /* 0x044fe400000000ff */
[C---:B------:R-:W-:Y:S02]  /*a9f0*/  PRMT R43, R21.reuse, 0x7772, RZ ;  /* 0x00007772152b7816 */ /* 0x040fe400000000ff */
[----:B------:R-:W-:Y:S01]  /*aa00*/  PRMT R57, R21, 0x7771, RZ ;  /* 0x0000777115397816 */ /* 0x000fe200000000ff */
[----:B-----5:R-:W-:Y:S01]  /*aa10*/  IMAD R113, R13, 0x5a, RZ ;  /* 0x0000005a0d717824 */ /* 0x020fe200078e02ff */
[----:B------:R-:W-:Y:S01]  /*aa20*/  PRMT R59, R21, 0x7770, RZ ;  /* 0x00007770153b7816 */ /* 0x000fe200000000ff */
[----:B------:R-:W-:Y:S01]  /*aa30*/  IMAD.SHL.U32 R21, R13, 0x2, RZ ;  /* 0x000000020d157824 */ /* 0x000fe200078e00ff */
[----:B----4-:R-:W-:Y:S01]  /*aa40*/  IADD3 R190, P4, P5, R15, UR4, R190 ;  /* 0x000000040fbe7c10 */ /* 0x010fe2000fd9e0be */
[----:B------:R-:W-:Y:S01]  /*aa50*/  IMAD R115, R13, 0x5b, RZ ;  /* 0x0000005b0d737824 */ /* 0x000fe200078e02ff */
[----:B------:R-:W-:Y:S01]  /*aa60*/  PRMT R33, R23, 0x7773, RZ ;  /* 0x0000777317217816 */ /* 0x000fe200000000ff */
[----:B------:R-:W-:Y:S01]  /*aa70*/  IMAD R117, R13, 0x5c, RZ ;  /* 0x0000005c0d757824 */ /* 0x000fe200078e02ff */
[----:B------:R-:W-:Y:S01]  /*aa80*/  PRMT R35, R23, 0x7772, RZ ;  /* 0x0000777217237816 */ /* 0x000fe200000000ff */
[----:B------:R-:W-:Y:S01]  /*aa90*/  IMAD R119, R13, 0x5d, RZ ;  /* 0x0000005d0d777824 */ /* 0x000fe200078e02ff */
[----:B------:R-:W-:Y:S01]  /*aaa0*/  PRMT R49, R23, 0x7771, RZ ;  /* 0x0000777117317816 */ /* 0x000fe200000000ff */
[----:B------:R-:W-:Y:S01]  /*aab0*/  IMAD R125, R13, 0x60, RZ ;  /* 0x000000600d7d7824 */ /* 0x000fe200078e02ff */
[----:B------:R-:W-:Y:S01]  /*aac0*/  PRMT R51, R23, 0x7770, RZ ;  /* 0x0000777017337816 */ /* 0x000fe200000000ff */
[C---:B------:R-:W-:Y:S01]  /*aad0*/  IMAD.SHL.U32 R23, R13.reuse, 0x4, RZ ;  /* 0x000000040d177824 */ /* 0x040fe200078e00ff */
[C---:B------:R-:W-:Y:S01]  /*aae0*/  PRMT R45, R20.reuse, 0x7773, RZ ;  /* 0x00007773142d7816 */ /* 0x040fe200000000ff */
[C---:B------:R-:W-:Y:S01]  /*aaf0*/  IMAD R127, R13.reuse, 0x61, RZ ;  /* 0x000000610d7f7824 */ /* 0x040fe200078e02ff */
[C---:B------:R-:W-:Y:S01]  /*ab00*/  PRMT R47, R20.reuse, 0x7772, RZ ;  /* 0x00007772142f7816 */ /* 0x040fe200000000ff */
[----:B------:R-:W-:Y:S01]  /*ab10*/  STSM.16.M88.4 [R12], R16 ;  /* 0x000000100c007844 */ /* 0x000fe20000000200 */
[C---:B------:R-:W-:Y:S01]  /*ab20*/  PRMT R61, R20.reuse, 0x7771, RZ ;  /* 0x00007771143d7816 */ /* 0x040fe200000000ff */
[C---:B------:R-:W-:Y:S01]  /*ab30*/  IMAD R129, R13.reuse, 0x62, RZ ;  /* 0x000000620d817824 */ /* 0x040fe200078e02ff */
[----:B------:R-:W-:Y:S01]  /*ab40*/  PRMT R63, R20, 0x7770, RZ ;  /* 0x00007770143f7816 */ /* 0x000fe200000000ff */
[----:B------:R-:W-:Y:S01]  /*ab50*/  BAR.SYNC.DEFER_BLOCKING 0x0 ;  /* 0x0000000000007b1d */ /* 0x000fe20000010000 */
[C---:B------:R-:W-:Y:S01]  /*ab60*/  PRMT R53, R22.reuse, 0x7771, RZ ;  /* 0x0000777116357816 */ /* 0x040fe200000000ff */
[C---:B------:R-:W-:Y:S01]  /*ab70*/  IMAD R131, R13.reuse, 0x63, RZ ;  /* 0x000000630d837824 */ /* 0x040fe200078e02ff */
[----:B------:R-:W-:Y:S01]  /*ab80*/  PRMT R55, R22, 0x7770, RZ ;  /* 0x0000777016377816 */ /* 0x000fe200000000ff */
[----:B------:R-:W-:Y:S01]  /*ab90*/  IMAD R133, R13, 0x64, RZ ;  /* 0x000000640d857824 */ /* 0x000fe200078e02ff */
[----:B---3--:R-:W-:Y:S01]  /*aba0*/  PRMT R73, R29, 0x7773, RZ ;  /* 0x000077731d497816 */ /* 0x008fe200000000ff */
[----:B------:R-:W-:Y:S01]  /*abb0*/  IMAD R135, R13, 0x65, RZ ;  /* 0x000000650d877824 */ /* 0x000fe200078e02ff */
[----:B------:R-:W-:Y:S01]  /*abc0*/  PRMT R75, R29, 0x7772, RZ ;  /* 0x000077721d4b7816 */ /* 0x000fe200000000ff */
[----:B------:R-:W-:Y:S01]  /*abd0*/  IMAD R137, R13, 0x66, RZ ;  /* 0x000000660d897824 */ /* 0x000fe200078e02ff */
[----:B0-----:R-:W-:Y:S01]  /*abe0*/  PRMT R249, R25, 0x7773, RZ ;  /* 0x0000777319f97816 */ /* 0x001fe200000000ff */
        /* <DEDUP_REMOVED lines=14> */
[----:B------:R-:W0:Y:S01]  /*acd0*/  LDS.128 R208, [R195] ;  /* 0x00000000c3d07984 */ /* 0x000e220000000c00 */
[C---:B------:R-:W-:Y:S01]  /*ace0*/  IMAD R27, R13.reuse, 0x6, RZ ;  /* 0x000000060d1b7824 */ /* 0x040fe200078e02ff */
[C---:B------:R-:W-:Y:S01]  /*acf0*/  PRMT R199, R24.reuse, 0x7773, RZ ;  /* 0x0000777318c77816 */ /* 0x040fe200000000ff */
[C---:B------:R-:W-:Y:S01]  /*ad00*/  IMAD R155, R13.reuse, 0x6f, RZ ;  /* 0x0000006f0d9b7824 */ /* 0x040fe200078e02ff */
[----:B------:R-:W-:Y:S01]  /*ad10*/  BAR.SYNC.DEFER_BLOCKING 0x0 ;  /* 0x0000000000007b1d */ /* 0x000fe20000010000 */
[C---:B------:R-:W-:Y:S01]  /*ad20*/  PRMT R197, R24.reuse, 0x7772, RZ ;  /* 0x0000777218c57816 */ /* 0x040fe200000000ff */
[C---:B------:R-:W-:Y:S01]  /*ad30*/  IMAD R157, R13.reuse, 0x70, RZ ;  /* 0x000000700d9d7824 */ /* 0x040fe200078e02ff */
[C---:B------:R-:W-:Y:S01]  /*ad40*/  PRMT R109, R24.reuse, 0x7771, RZ ;  /* 0x00007771186d7816 */ /* 0x040fe200000000ff */
[C---:B------:R-:W-:Y:S01]  /*ad50*/  IMAD R159, R13.reuse, 0x71, RZ ;  /* 0x000000710d9f7824 */ /* 0x040fe200078e02ff */
        /* <DEDUP_REMOVED lines=12> */
[----:B------:R-:W-:Y:S01]  /*ae20*/  PRMT R93, R28, 0x7771, RZ ;  /* 0x000077711c5d7816 */ /* 0x000fe200000000ff */
[C---:B------:R-:W-:Y:S01]  /*ae30*/  IMAD R175, R13.reuse, 0x77, RZ ;  /* 0x000000770daf7824 */ /* 0x040fe200078e02ff */
[C---:B------:R-:W-:Y:S01]  /*ae40*/  PRMT R87, R30.reuse, 0x7770, RZ ;  /* 0x000077701e577816 */ /* 0x040fe200000000ff */
[C---:B------:R-:W-:Y:S01]  /*ae50*/  IMAD R177, R13.reuse, 0x78, RZ ;  /* 0x000000780db17824 */ /* 0x040fe200078e02ff */
[----:B------:R-:W-:Y:S01]  /*ae60*/  PRMT R85, R30, 0x7771, RZ ;  /* 0x000077711e557816 */ /* 0x000fe200000000ff */
[C---:B------:R-:W-:Y:S01]  /*ae70*/  IMAD R179, R13.reuse, 0x79, RZ ;  /* 0x000000790db37824 */ /* 0x040fe200078e02ff */
[C---:B------:R-:W-:Y:S01]  /*ae80*/  PRMT R79, R28.reuse, 0x7772, RZ ;  /* 0x000077721c4f7816 */ /* 0x040fe200000000ff */
[----:B------:R1:W-:Y:S01]  /*ae90*/  STSM.16.M88.4 [R12], R120 ;  /* 0x000000780c007844 */ /* 0x0003e20000000200 */
[----:B------:R-:W-:Y:S01]  /*aea0*/  PRMT R77, R28, 0x7773, RZ ;  /* 0x000077731c4d7816 */ /* 0x000fe200000000ff */
[C---:B------:R-:W-:Y:S01]  /*aeb0*/  IMAD R181, R13.reuse, 0x7a, RZ ;  /* 0x0000007a0db57824 */ /* 0x040fe200078e02ff */
[C---:B------:R-:W-:Y:S01]  /*aec0*/  PRMT R71, R30.reuse, 0x7772, RZ ;  /* 0x000077721e477816 */ /* 0x040fe200000000ff */
[----:B------:R-:W-:Y:S01]  /*aed0*/  BAR.SYNC.DEFER_BLOCKING 0x0 ;  /* 0x0000000000007b1d */ /* 0x000fe20000010000 */
[----:B------:R-:W-:Y:S01]  /*aee0*/  PRMT R69, R30, 0x7773, RZ ;  /* 0x000077731e457816 */ /* 0x000fe200000000ff */
[C---:B------:R-:W-:Y:S01]  /*aef0*/  IMAD R183, R13.reuse, 0x7b, RZ ;  /* 0x0000007b0db77824 */ /* 0x040fe200078e02ff */
[C---:B------:R-:W-:Y:S01]  /*af00*/  PRMT R103, R26.reuse, 0x7770, RZ ;  /* 0x000077701a677816 */ /* 0x040fe200000000ff */
[C---:B------:R-:W-:Y:S01]  /*af10*/  IMAD R185, R13.reuse, 0x7c, RZ ;  /* 0x0000007c0db97824 */ /* 0x040fe200078e02ff */
[C---:B------:R-:W-:Y:S01]  /*af20*/  PRMT R101, R26.reuse, 0x7771, RZ ;  /* 0x000077711a657816 */ /* 0x040fe200000000ff */
[C---:B------:R-:W-:Y:S01]  /*af30*/  IMAD R187, R13.reuse, 0x7d, RZ ;  /* 0x0000007d0dbb7824 */ /* 0x040fe200078e02ff */
[----:B------:R-:W-:Y:S01]  /*af40*/  PRMT R217, R26, 0x7773, RZ ;  /* 0x000077731ad97816 */ /* 0x000fe200000000ff */
[----:B------:R-:W-:Y:S01]  /*af50*/  IMAD R189, R13, 0x7e, RZ ;  /* 0x0000007e0dbd7824 */ /* 0x000fe200078e02ff */
[----:B0-----:R-:W-:-:S02]  /*af60*/  PRMT R241, R209, 0x7773, RZ ;  /* 0x00007773d1f17816 */ /* 0x001fc400000000ff */
[----:B------:R-:W-:Y:S01]  /*af70*/  PRMT R243, R209, 0x7772, RZ ;  /* 0x00007772d1f37816 */ /* 0x000fe200000000ff */
[----:B-1----:R-:W-:Y:S01]  /*af80*/  IMAD R121, R13, 0x5e, RZ ;  /* 0x0000005e0d797824 */ /* 0x002fe200078e02ff */
[----:B------:R-:W-:Y:S01]  /*af90*/  PRMT R207, R209, 0x7771, RZ ;  /* 0x00007771d1cf7816 */ /* 0x000fe200000000ff */
[----:B------:R-:W-:Y:S01]  /*afa0*/  IMAD R123, R13, 0x5f, RZ ;  /* 0x0000005f0d7b7824 */ /* 0x000fe200078e02ff */
[----:B------:R-:W-:Y:S02]  /*afb0*/  PRMT R213, R209, 0x7770, RZ ;  /* 0x00007770d1d57816 */ /* 0x000fe400000000ff */
[C---:B------:R-:W-:Y:S02]  /*afc0*/  PRMT R237, R210.reuse, 0x7773, RZ ;  /* 0x00007773d2ed7816 */ /* 0x040fe400000000ff */
[C---:B------:R-:W-:Y:S02]  /*afd0*/  PRMT R239, R210.reuse, 0x7772, RZ ;  /* 0x00007772d2ef7816 */ /* 0x040fe400000000ff */
[----:B------:R-:W-:-:S02]  /*afe0*/  PRMT R215, R210, 0x7771, RZ ;  /* 0x00007771d2d77816 */ /* 0x000fc400000000ff */
[----:B------:R-:W-:Y:S01]  /*aff0*/  PRMT R209, R210, 0x7770, RZ ;  /* 0x00007770d2d17816 */ /* 0x000fe200000000ff */
[----:B------:R-:W0:Y:S01]  /*b000*/  LDS.128 R16, [R195] ;  /* 0x00000000c3107984 */ /* 0x000e220000000c00 */
[C---:B------:R-:W-:Y:S02]  /*b010*/  PRMT R245, R208.reuse, 0x7773, RZ ;  /* 0x00007773d0f57816 */ /* 0x040fe400000000ff */
[C---:B------:R-:W-:Y:S01]  /*b020*/  PRMT R221, R208.reuse, 0x7772, RZ ;  /* 0x00007772d0dd7816 */ /* 0x040fe200000000ff */
[----:B------:R-:W-:Y:S01]  /*b030*/  BAR.SYNC.DEFER_BLOCKING 0x0 ;  /* 0x0000000000007b1d */ /* 0x000fe20000010000 */
[C---:B------:R-:W-:Y:S02]  /*b040*/  PRMT R205, R208.reuse, 0x7771, RZ ;  /* 0x00007771d0cd7816 */ /* 0x040fe400000000ff */
[----:B------:R-:W-:Y:S02]  /*b050*/  PRMT R219, R208, 0x7770, RZ ;  /* 0x00007770d0db7816 */ /* 0x000fe400000000ff */
[----:B------:R-:W-:-:S02]  /*b060*/  PRMT R247, R26, 0x7772, RZ ;  /* 0x000077721af77816 */ /* 0x000fc400000000ff */
[C---:B------:R-:W-:Y:S02]  /*b070*/  PRMT R233, R211.reuse, 0x7773, RZ ;  /* 0x00007773d3e97816 */ /* 0x040fe400000000ff */
[C---:B------:R-:W-:Y:S02]  /*b080*/  PRMT R235, R211.reuse, 0x7772, RZ ;  /* 0x00007772d3eb7816 */ /* 0x040fe400000000ff */
[C---:B------:R-:W-:Y:S02]  /*b090*/  PRMT R225, R211.reuse, 0x7771, RZ ;  /* 0x00007771d3e17816 */ /* 0x040fe400000000ff */
[----:B------:R-:W-:Y:S02]  /*b0a0*/  PRMT R211, R211, 0x7770, RZ ;  /* 0x00007770d3d37816 */ /* 0x000fe400000000ff */
[----:B------:R-:W-:Y:S02]  /*b0b0*/  FSEL R193, R193, -INF , P2 ;  /* 0xff800000c1c17808 */ /* 0x000fe40001000000 */
[----:B------:R-:W-:-:S02]  /*b0c0*/  FSEL R194, R194, -INF , P3 ;  /* 0xff800000c2c27808 */ /* 0x000fc40001800000 */
[----:B------:R-:W-:Y:S02]  /*b0d0*/  FSEL R192, R192, -INF , P1 ;  /* 0xff800000c0c07808 */ /* 0x000fe40000800000 */
[----:B------:R-:W-:Y:S01]  /*b0e0*/  FSEL R3, R3, -INF , P0 ;  /* 0xff80000003037808 */ /* 0x000fe20000000000 */
[----:B------:R-:W-:Y:S01]  /*b0f0*/  FFMA R194, R194, 0.69314718246459960938, R163 ;  /* 0x3f317218c2c27823 */ /* 0x000fe200000000a3 */
[----:B------:R1:W-:Y:S01]  /*b100*/  STSM.16.M88.4 [R12], R88 ;  /* 0x000000580c007844 */ /* 0x0003e20000000200 */
[----:B------:R-:W-:Y:S01]  /*b110*/  FFMA R192, R192, 0.69314718246459960938, R161 ;  /* 0x3f317218c0c07823 */ /* 0x000fe200000000a1 */
[----:B------:R-:W-:Y:S01]  /*b120*/  BAR.SYNC.DEFER_BLOCKING 0x0 ;  /* 0x0000000000007b1d */ /* 0x000fe20000010000 */
[C---:B0-----:R-:W-:Y:S02]  /*b130*/  PRMT R210, R19.reuse, 0x7773, RZ ;  /* 0x0000777313d27816 */ /* 0x041fe400000000ff */
[C---:B------:R-:W-:Y:S02]  /*b140*/  PRMT R212, R19.reuse, 0x7772, RZ ;  /* 0x0000777213d47816 */ /* 0x040fe400000000ff */
[----:B------:R-:W-:-:S02]  /*b150*/  PRMT R214, R19, 0x7771, RZ ;  /* 0x0000777113d67816 */ /* 0x000fc400000000ff */
[----:B------:R-:W-:Y:S01]  /*b160*/  PRMT R218, R19, 0x7770, RZ ;  /* 0x0000777013da7816 */ /* 0x000fe200000000ff */
[----:B------:R-:W-:Y:S01]  /*b170*/  IMAD R19, R13, 0x3, RZ ;  /* 0x000000030d137824 */ /* 0x000fe200078e02ff */
[C---:B------:R-:W-:Y:S02]  /*b180*/  PRMT R227, R16.reuse, 0x7773, RZ ;  /* 0x0000777310e37816 */ /* 0x040fe400000000ff */
[C---:B------:R-:W-:Y:S02]  /*b190*/  PRMT R229, R16.reuse, 0x7772, RZ ;  /* 0x0000777210e57816 */ /* 0x040fe400000000ff */
[C---:B------:R-:W-:Y:S02]  /*b1a0*/  PRMT R231, R16.reuse, 0x7771, RZ ;  /* 0x0000777110e77816 */ /* 0x040fe400000000ff */
[----:B------:R-:W-:Y:S01]  /*b1b0*/  PRMT R200, R16, 0x7770, RZ ;  /* 0x0000777010c87816 */ /* 0x000fe200000000ff */
[----:B------:R-:W0:Y:S01]  /*b1c0*/  LDS.128 R8, [R195] ;  /* 0x00000000c3087984 */ /* 0x000e220000000c00 */
[----:B------:R-:W-:-:S02]  /*b1d0*/  PRMT R251, R17, 0x7773, RZ ;  /* 0x0000777311fb7816 */ /* 0x000fc400000000ff */
[C---:B------:R-:W-:Y:S01]  /*b1e0*/  PRMT R196, R17.reuse, 0x7772, RZ ;  /* 0x0000777211c47816 */ /* 0x040fe200000000ff */
[----:B------:R-:W-:Y:S01]  /*b1f0*/  BAR.SYNC.DEFER_BLOCKING 0x0 ;  /* 0x0000000000007b1d */ /* 0x000fe20000010000 */
[C---:B------:R-:W-:Y:S02]  /*b200*/  PRMT R198, R17.reuse, 0x7771, RZ ;  /* 0x0000777111c67816 */ /* 0x040fe400000000ff */
[----:B------:R-:W-:Y:S02]  /*b210*/  PRMT R208, R17, 0x7770, RZ ;  /* 0x0000777011d07816 */ /* 0x000fe400000000ff */
[C---:B------:R-:W-:Y:S02]  /*b220*/  PRMT R202, R18.reuse, 0x7773, RZ ;  /* 0x0000777312ca7816 */ /* 0x040fe400000000ff */
[C---:B------:R-:W-:Y:S02]  /*b230*/  PRMT R204, R18.reuse, 0x7772, RZ ;  /* 0x0000777212cc7816 */ /* 0x040fe400000000ff */
[----:B------:R-:W-:-:S02]  /*b240*/  PRMT R206, R18, 0x7771, RZ ;  /* 0x0000777112ce7816 */ /* 0x000fc400000000ff */
[----:B------:R-:W-:Y:S02]  /*b250*/  PRMT R216, R18, 0x7770, RZ ;  /* 0x0000777012d87816 */ /* 0x000fe400000000ff */
[C---:B-1----:R-:W-:Y:S02]  /*b260*/  PRMT R89, R29.reuse, 0x7771, RZ ;  /* 0x000077711d597816 */ /* 0x042fe400000000ff */
[----:B------:R-:W-:Y:S01]  /*b270*/  PRMT R91, R29, 0x7770, RZ ;  /* 0x000077701d5b7816 */ /* 0x000fe200000000ff */
[----:B------:R-:W-:Y:S01]  /*b280*/  IMAD R29, R13, 0x7, RZ ;  /* 0x000000070d1d7824 */ /* 0x000fe200078e02ff */
[----:B------:R1:W-:Y:S01]  /*b290*/  STSM.16.M88.4 [R12], R36 ;  /* 0x000000240c007844 */ /* 0x0003e20000000200 */
[----:B------:R-:W-:Y:S01]  /*b2a0*/  BAR.SYNC.DEFER_BLOCKING 0x0 ;  /* 0x0000000000007b1d */ /* 0x000fe20000010000 */
[C---:B0-----:R-:W-:Y:S02]  /*b2b0*/  PRMT R220, R8.reuse, 0x7771, RZ ;  /* 0x0000777108dc7816 */ /* 0x041fe400000000ff */
[----:B------:R-:W-:-:S02]  /*b2c0*/  PRMT R222, R8, 0x7770, RZ ;  /* 0x0000777008de7816 */ /* 0x000fc400000000ff */
[C---:B-1----:R-:W-:Y:S02]  /*b2d0*/  PRMT R37, R22.reuse, 0x7773, RZ ;  /* 0x0000777316257816 */ /* 0x042fe400000000ff */
[----:B------:R-:W-:Y:S01]  /*b2e0*/  PRMT R39, R22, 0x7772, RZ ;  /* 0x0000777216277816 */ /* 0x000fe200000000ff */
[----:B------:R-:W0:Y:S01]  /*b2f0*/  LDS.128 R4, [R195] ;  /* 0x00000000c3047984 */ /* 0x000e220000000c00 */
[----:B------:R-:W-:Y:S06]  /*b300*/  BAR.SYNC.DEFER_BLOCKING 0x0 ;  /* 0x0000000000007b1d */ /* 0x000fec0000010000 */
[----:B------:R1:W-:Y:S01]  /*b310*/  STSM.16.M88.4 [R12], R144 ;  /* 0x000000900c007844 */ /* 0x0003e20000000200 */
[----:B0-----:R-:W-:-:S02]  /*b320*/  PRMT R224, R4, 0x7771, RZ ;  /* 0x0000777104e07816 */ /* 0x001fc400000000ff */
[----:B------:R-:W-:Y:S02]  /*b330*/  PRMT R226, R4, 0x7770, RZ ;  /* 0x0000777004e27816 */ /* 0x000fe400000000ff */
[----:B-1----:R-:W-:Y:S01]  /*b340*/  SHF.R.S32.HI R12, RZ, 0x1f, R15 ;  /* 0x0000001fff0c7819 */ /* 0x002fe2000001140f */
[C---:B------:R-:W-:Y:S02]  /*b350*/  IMAD R145, R13.reuse, 0x6a, RZ ;  /* 0x0000006a0d917824 */ /* 0x040fe400078e02ff */
[----:B------:R-:W-:Y:S01]  /*b360*/  IMAD R147, R13, 0x6b, RZ ;  /* 0x0000006b0d937824 */ /* 0x000fe200078e02ff */
[----:B------:R-:W-:Y:S01]  /*b370*/  IADD3.X R191, R12, UR5, R191, P4, P5 ;  /* 0x000000050cbf7c10 */ /* 0x000fe2000a7ea4bf */
[----:B------:R-:W-:Y:S01]  /*b380*/  BAR.SYNC.DEFER_BLOCKING 0x0 ;  /* 0x0000000000007b1d */ /* 0x000fe20000010000 */
[----:B------:R-:W-:Y:S02]  /*b390*/  IADD3 R14, P4, R190, R13, RZ ;  /* 0x0000000dbe0e7210 */ /* 0x000fe40007f9e0ff */
[----:B------:R-:W-:-:S02]  /*b3a0*/  IADD3 R16, P5, R21, R190, RZ ;  /* 0x000000be15107210 */ /* 0x000fc40007fbe0ff */
[-C--:B------:R-:W-:Y:S01]  /*b3b0*/  LEA.HI.X.SX32 R15, R13, R191.reuse, 0x1, P4 ;  /* 0x000000bf0d0f7211 */ /* 0x080fe200020f0eff */
[----:B------:R-:W-:Y:S01]  /*b3c0*/  ULDC.64 UR4, c[0x0][0x270] ;  /* 0x00009c0000047ab9 */ /* 0x000fe20000000a00 */
[-C--:B------:R-:W-:Y:S01]  /*b3d0*/  IADD3 R18, P4, R19, R190.reuse, RZ ;  /* 0x000000be13127210 */ /* 0x080fe20007f9e0ff */
[----:B------:R-:W-:Y:S01]  /*b3e0*/  UIMAD UR4, UR28, UR4, URZ ;  /* 0x000000041c0472a4 */ /* 0x000fe2000f8e023f */
[-C--:B------:R-:W-:Y:S01]  /*b3f0*/  LEA.HI.X.SX32 R17, R21, R191.reuse, 0x1, P5 ;  /* 0x000000bf15117211 */ /* 0x080fe200028f0eff */
[----:B------:R-:W-:Y:S01]  /*b400*/  IMAD R26, R228, UR5, RZ ;  /* 0x00000005e41a7c24 */ /* 0x000fe2000f8e02ff */
[-C--:B------:R-:W-:Y:S02]  /*b410*/  IADD3 R20, P5, R23, R190.reuse, RZ ;  /* 0x000000be17147210 */ /* 0x080fe40007fbe0ff */
[----:B------:R-:W-:Y:S02]  /*b420*/  LEA.HI.X.SX32 R19, R19, R191, 0x1, P4 ;  /* 0x000000bf13137211 */ /* 0x000fe400020f0eff */
[----:B------:R-:W-:-:S02]  /*b430*/  IADD3 R22, P4, R25, R190, RZ ;  /* 0x000000be19167210 */ /* 0x000fc40007f9e0ff */
[-C--:B------:R-:W-:Y:S02]  /*b440*/  LEA.HI.X.SX32 R21, R23, R191.reuse, 0x1, P5 ;  /* 0x000000bf17157211 */ /* 0x080fe400028f0eff */
[----:B------:R-:W-:Y:S02]  /*b450*/  IADD3 R24, P5, R27, R190, RZ ;  /* 0x000000be1b187210 */ /* 0x000fe40007fbe0ff */
[-C--:B------:R-:W-:Y:S02]  /*b460*/  LEA.HI.X.SX32 R23, R25, R191.reuse, 0x1, P4 ;  /* 0x000000bf19177211 */ /* 0x080fe400020f0eff */
[----:B------:R-:W-:Y:S01]  /*b470*/  LEA.HI.X.SX32 R25, R27, R191, 0x1, P5 ;  /* 0x000000bf1b197211 */ /* 0x000fe200028f0eff */
[----:B------:R0:W-:Y:S01]  /*b480*/  STG.E.U8 desc[UR48][R190.64], R63 ;  /* 0x0000003fbe007986 */ /* 0x0001e2000c101130 */
[----:B------:R-:W-:-:S03]  /*b490*/  IMAD R27, R13, 0x9, RZ ;  /* 0x000000090d1b7824 */ /* 0x000fc600078e02ff */
[----:B------:R1:W-:Y:S04]  /*b4a0*/  STG.E.U8 desc[UR48][R14.64], R61 ;  /* 0x0000003d0e007986 */ /* 0x0003e8000c101130 */
[----:B------:R2:W-:Y:S04]  /*b4b0*/  STG.E.U8 desc[UR48][R16.64], R59 ;  /* 0x0000003b10007986 */ /* 0x0005e8000c101130 */
[----:B------:R3:W-:Y:S01]  /*b4c0*/  STG.E.U8 desc[UR48][R18.64], R57 ;  /* 0x0000003912007986 */ /* 0x0007e2000c101130 */
[----:B0-----:R-:W-:Y:S01]  /*b4d0*/  IMAD R63, R13, 0x3e, RZ ;  /* 0x0000003e0d3f7824 */ /* 0x001fe200078e02ff */
[----:B-1----:R-:W-:-:S02]  /*b4e0*/  IADD3 R14, P4, R29, R190, RZ ;  /* 0x000000be1d0e7210 */ /* 0x002fc40007f9e0ff */
[----:B------:R0:W-:Y:S01]  /*b4f0*/  STG.E.U8 desc[UR48][R20.64], R55 ;  /* 0x0000003714007986 */ /* 0x0001e2000c101130 */
[----:B------:R-:W-:Y:S01]  /*b500*/  IMAD R61, R13, 0x3d, RZ ;  /* 0x0000003d0d3d7824 */ /* 0x000fe200078e02ff */
[-C--:B------:R-:W-:Y:S01]  /*b510*/  LEA.HI.X.SX32 R15, R29, R191.reuse, 0x1, P4 ;  /* 0x000000bf1d0f7211 */ /* 0x080fe200020f0eff */
[----:B------:R-:W-:Y:S01]  /*b520*/  IMAD R29, R13, 0xa, RZ ;  /* 0x0000000a0d1d7824 */ /* 0x000fe200078e02ff */
[-C--:B--2---:R-:W-:Y:S01]  /*b530*/  IADD3 R16, P5, R31, R190.reuse, RZ ;  /* 0x000000be1f107210 */ /* 0x084fe20007fbe0ff */
[----:B------:R1:W-:Y:S01]  /*b540*/  STG.E.U8 desc[UR48][R22.64], R53 ;  /* 0x0000003516007986 */ /* 0x0003e2000c101130 */
[-C--:B---3--:R-:W-:Y:S01]  /*b550*/  IADD3 R18, P4, R27, R190.reuse, RZ ;  /* 0x000000be1b127210 */ /* 0x088fe20007f9e0ff */
[----:B------:R-:W-:Y:S01]  /*b560*/  IMAD R57, R13, 0x3b, RZ ;  /* 0x0000003b0d397824 */ /* 0x000fe200078e02ff */
[-C--:B------:R-:W-:Y:S01]  /*b570*/  LEA.HI.X.SX32 R17, R31, R191.reuse, 0x1, P5 ;  /* 0x000000bf1f117211 */ /* 0x080fe200028f0eff */
[----:B------:R-:W-:Y:S01]  /*b580*/  IMAD R31, R13, 0xb, RZ ;  /* 0x0000000b0d1f7824 */ /* 0x000fe200078e02ff */
[----:B------:R-:W-:Y:S01]  /*b590*/  LEA.HI.X.SX32 R19, R27, R191, 0x1, P4 ;  /* 0x000000bf1b137211 */ /* 0x000fe200020f0eff */
[----:B------:R-:W-:Y:S01]  /*b5a0*/  IMAD R27, R13, 0xc, RZ ;  /* 0x0000000c0d1b7824 */ /* 0x000fe200078e02ff */
[----:B0-----:R-:W-:Y:S01]  /*b5b0*/  IADD3 R20, P5, R29, R190, RZ ;  /* 0x000000be1d147210 */ /* 0x001fe20007fbe0ff */
[----:B------:R0:W-:Y:S01]  /*b5c0*/  STG.E.U8 desc[UR48][R24.64], R51 ;  /* 0x0000003318007986 */ /* 0x0001e2000c101130 */
[----:B------:R-:W-:-:S02]  /*b5d0*/  IMAD R55, R13, 0x3a, RZ ;  /* 0x0000003a0d377824 */ /* 0x000fc400078e02ff */
[-C--:B------:R-:W-:Y:S01]  /*b5e0*/  LEA.HI.X.SX32 R21, R29, R191.reuse, 0x1, P5 ;  /* 0x000000bf1d157211 */ /* 0x080fe200028f0eff */
[----:B------:R-:W-:Y:S01]  /*b5f0*/  IMAD R29, R13, 0xd, RZ ;  /* 0x0000000d0d1d7824 */ /* 0x000fe200078e02ff */
[-C--:B-1----:R-:W-:Y:S01]  /*b600*/  IADD3 R22, P4, R31, R190.reuse, RZ ;  /* 0x000000be1f167210 */ /* 0x082fe20007f9e0ff */
[----:B------:R1:W-:Y:S01]  /*b610*/  STG.E.U8 desc[UR48][R14.64], R49 ;  /* 0x000000310e007986 */ /* 0x0003e2000c101130 */
[----:B------:R-:W-:Y:S02]  /*b620*/  IMAD R53, R13, 0x39, RZ ;  /* 0x000000390d357824 */ /* 0x000fe400078e02ff */
[----:B------:R-:W-:Y:S01]  /*b630*/  LEA.HI.X.SX32 R23, R31, R191, 0x1, P4 ;  /* 0x000000bf1f177211 */ /* 0x000fe200020f0eff */
[----:B------:R-:W-:Y:S01]  /*b640*/  IMAD R31, R13, 0xe, RZ ;  /* 0x0000000e0d1f7824 */ /* 0x000fe200078e02ff */
[----:B------:R2:W-:Y:S01]  /*b650*/  STG.E.U8 desc[UR48][R16.64], R47 ;  /* 0x0000002f10007986 */ /* 0x0005e2000c101130 */
[----:B0-----:R-:W-:Y:S01]  /*b660*/  IADD3 R24, P5, R27, R190, RZ ;  /* 0x000000be1b187210 */ /* 0x001fe20007fbe0ff */
[----:B------:R-:W-:-:S02]  /*b670*/  IMAD R51, R13, 0x38, RZ ;  /* 0x000000380d337824 */ /* 0x000fc400078e02ff */
[----:B------:R0:W-:Y:S01]  /*b680*/  STG.E.U8 desc[UR48][R18.64], R45 ;  /* 0x0000002d12007986 */ /* 0x0001e2000c101130 */
[-C--:B------:R-:W-:Y:S01]  /*b690*/  LEA.HI.X.SX32 R25, R27, R191.reuse, 0x1, P5 ;  /* 0x000000bf1b197211 */ /* 0x080fe200028f0eff */
[----:B------:R-:W-:Y:S01]  /*b6a0*/  IMAD R27, R13, 0xf, RZ ;  /* 0x0000000f0d1b7824 */ /* 0x000fe200078e02ff */
[-C--:B-1----:R-:W-:Y:S01]  /*b6b0*/  IADD3 R14, P4, R29, R190.reuse, RZ ;  /* 0x000000be1d0e7210 */ /* 0x082fe20007f9e0ff */
[----:B------:R1:W-:Y:S01]  /*b6c0*/  STG.E.U8 desc[UR48][R20.64], R43 ;  /* 0x0000002b14007986 */ /* 0x0003e2000c101130 */
[----:B------:R-:W-:Y:S02]  /*b6d0*/  IMAD R49, R13, 0x37, RZ ;  /* 0x000000370d317824 */ /* 0x000fe400078e02ff */
[-C--:B------:R-:W-:Y:S01]  /*b6e0*/  LEA.HI.X.SX32 R15, R29, R191.reuse, 0x1, P4 ;  /* 0x000000bf1d0f7211 */ /* 0x080fe200020f0eff */
[----:B------:R-:W-:Y:S01]  /*b6f0*/  IMAD.SHL.U32 R29, R13, 0x10, RZ ;  /* 0x000000100d1d7824 */ /* 0x000fe200078e00ff */
[-C--:B--2---:R-:W-:Y:S01]  /*b700*/  IADD3 R16, P5, R31, R190.reuse, RZ ;  /* 0x000000be1f107210 */ /* 0x084fe20007fbe0ff */
[----:B------:R2:W-:Y:S01]  /*b710*/  STG.E.U8 desc[UR48][R22.64], R41 ;  /* 0x0000002916007986 */ /* 0x0005e2000c101130 */
[----:B------:R-:W-:Y:S01]  /*b720*/  IMAD R47, R13, 0x36, RZ ;  /* 0x000000360d2f7824 */ /* 0x000fe200078e02ff */
[-C--:B0-----:R-:W-:Y:S01]  /*b730*/  IADD3 R18, P4, R27, R190.reuse, RZ ;  /* 0x000000be1b127210 */ /* 0x081fe20007f9e0ff */
[----:B------:R-:W-:Y:S01]  /*b740*/  IMAD R45, R13, 0x35, RZ ;  /* 0x000000350d2d7824 */ /* 0x000fe200078e02ff */
[-C--:B------:R-:W-:Y:S01]  /*b750*/  LEA.HI.X.SX32 R17, R31, R191.reuse, 0x1, P5 ;  /* 0x000000bf1f117211 */ /* 0x080fe200028f0eff */
[----:B------:R-:W-:Y:S01]  /*b760*/  IMAD R31, R13, 0x11, RZ ;  /* 0x000000110d1f7824 */ /* 0x000fe200078e02ff */
[----:B------:R-:W-:Y:S01]  /*b770*/  LEA.HI.X.SX32 R19, R27, R191, 0x1, P4 ;  /* 0x000000bf1b137211 */ /* 0x000fe200020f0eff */
[----:B------:R-:W-:Y:S01]  /*b780*/  IMAD R27, R13, 0x12, RZ ;  /* 0x000000120d1b7824 */ /* 0x000fe200078e02ff */
[----:B-1----:R-:W-:Y:S01]  /*b790*/  IADD3 R20, P5, R29, R190, RZ ;  /* 0x000000be1d147210 */ /* 0x002fe20007fbe0ff */
[----:B------:R0:W-:Y:S01]  /*b7a0*/  STG.E.U8 desc[UR48][R24.64], R39 ;  /* 0x0000002718007986 */ /* 0x0001e2000c101130 */
[----:B------:R-:W-:-:S02]  /*b7b0*/  IMAD R43, R13, 0x34, RZ ;  /* 0x000000340d2b7824 */ /* 0x000fc400078e02ff */
[-C--:B------:R-:W-:Y:S01]  /*b7c0*/  LEA.HI.X.SX32 R21, R29, R191.reuse, 0x1, P5 ;  /* 0x000000bf1d157211 */ /* 0x080fe200028f0eff */
[----:B------:R-:W-:Y:S01]  /*b7d0*/  IMAD R29, R13, 0x13, RZ ;  /* 0x000000130d1d7824 */ /* 0x000fe200078e02ff */
[-C--:B--2---:R-:W-:Y:S01]  /*b7e0*/  IADD3 R22, P4, R31, R190.reuse, RZ ;  /* 0x000000be1f167210 */ /* 0x084fe20007f9e0ff */
        /* <DEDUP_REMOVED lines=14> */
[----:B------:R-:W-:Y:S01]  /*b8d0*/  IMAD R29, R13, 0x16, RZ ;  /* 0x000000160d1d7824 */ /* 0x000fe200078e02ff */
        /* <DEDUP_REMOVED lines=47> */
[-C--:B------:R-:W-:Y:S01]  /*bbd0*/  LEA.HI.X.SX32 R23, R31, R191.reuse, 0x1, P4 ;  /* 0x000000bf1f177211 */ /* 0x080fe200020f0eff */
[----:B------:R2:W-:Y:S01]  /*bbe0*/  STG.E.U8 desc[UR48][R16.64], R75 ;  /* 0x0000004b10007986 */ /* 0x0005e2000c101130 */
[----:B------:R-:W-:Y:S01]  /*bbf0*/  IMAD.SHL.U32 R31, R13, 0x20, RZ ;  /* 0x000000200d1f7824 */ /* 0x000fe200078e00ff */
[-C--:B0-----:R-:W-:Y:S01]  /*bc00*/  IADD3 R24, P5, R27, R190.reuse, RZ ;  /* 0x000000be1b187210 */ /* 0x081fe20007fbe0ff */
[C---:B------:R-:W-:Y:S01]  /*bc10*/  IMAD R79, R13.reuse, 0x46, RZ ;  /* 0x000000460d4f7824 */ /* 0x040fe200078e02ff */
[----:B------:R0:W-:Y:S01]  /*bc20*/  STG.E.U8 desc[UR48][R18.64], R73 ;  /* 0x0000004912007986 */ /* 0x0001e2000c101130 */
[----:B------:R-:W-:Y:S01]  /*bc30*/  IMAD R95, R13, 0x4e, RZ ;  /* 0x0000004e0d5f7824 */ /* 0x000fe200078e02ff */
[----:B------:R-:W-:Y:S01]  /*bc40*/  LEA.HI.X.SX32 R25, R27, R191, 0x1, P5 ;  /* 0x000000bf1b197211 */ /* 0x000fe200028f0eff */
[----:B------:R-:W-:Y:S01]  /*bc50*/  IMAD R27, R13, 0x21, RZ ;  /* 0x000000210d1b7824 */ /* 0x000fe200078e02ff */
[----:B-1----:R-:W-:Y:S01]  /*bc60*/  IADD3 R14, P4, R29, R190, RZ ;  /* 0x000000be1d0e7210 */ /* 0x002fe20007f9e0ff */
[----:B------:R1:W-:Y:S01]  /*bc70*/  STG.E.U8 desc[UR48][R20.64], R71 ;  /* 0x0000004714007986 */ /* 0x0003e2000c101130 */
[----:B------:R-:W-:-:S02]  /*bc80*/  IMAD R77, R13, 0x45, RZ ;  /* 0x000000450d4d7824 */ /* 0x000fc400078e02ff */
[-C--:B------:R-:W-:Y:S01]  /*bc90*/  LEA.HI.X.SX32 R15, R29, R191.reuse, 0x1, P4 ;  /* 0x000000bf1d0f7211 */ /* 0x080fe200020f0eff */
[----:B------:R3:W-:Y:S01]  /*bca0*/  STG.E.U8 desc[UR48][R22.64], R69 ;  /* 0x0000004516007986 */ /* 0x0007e2000c101130 */
[-C--:B--2---:R-:W-:Y:S01]  /*bcb0*/  IADD3 R16, P5, R31, R190.reuse, RZ ;  /* 0x000000be1f107210 */ /* 0x084fe20007fbe0ff */
[----:B------:R-:W2:Y:S01]  /*bcc0*/  LDC R29, c[0x0][0x228] ;  /* 0x00008a00ff1d7b82 */ /* 0x000ea20000000800 */
[----:B0-----:R-:W-:Y:S01]  /*bcd0*/  IADD3 R18, P4, R27, R190, RZ ;  /* 0x000000be1b127210 */ /* 0x001fe20007f9e0ff */
[----:B------:R0:W-:Y:S01]  /*bce0*/  STG.E.U8 desc[UR48][R24.64], R67 ;  /* 0x0000004318007986 */ /* 0x0001e2000c101130 */
[-C--:B------:R-:W-:Y:S01]  /*bcf0*/  LEA.HI.X.SX32 R17, R31, R191.reuse, 0x1, P5 ;  /* 0x000000bf1f117211 */ /* 0x080fe200028f0eff */
[----:B------:R-:W-:Y:S01]  /*bd00*/  IMAD R31, R13, 0x2e, RZ ;  /* 0x0000002e0d1f7824 */ /* 0x000fe200078e02ff */
[----:B------:R-:W-:Y:S01]  /*bd10*/  LEA.HI.X.SX32 R19, R27, R191, 0x1, P4 ;  /* 0x000000bf1b137211 */ /* 0x000fe200020f0eff */
[C---:B-1----:R-:W-:Y:S01]  /*bd20*/  IMAD R21, R13.reuse, 0x22, RZ ;  /* 0x000000220d157824 */ /* 0x042fe200078e02ff */
[----:B------:R1:W-:Y:S01]  /*bd30*/  STG.E.U8 desc[UR48][R14.64], R65 ;  /* 0x000000410e007986 */ /* 0x0003e2000c101130 */
[----:B------:R-:W-:-:S02]  /*bd40*/  IMAD R27, R13, 0x24, RZ ;  /* 0x000000240d1b7824 */ /* 0x000fc400078e02ff */
[----:B---3--:R-:W-:Y:S01]  /*bd50*/  IMAD R23, R13, 0x23, RZ ;  /* 0x000000230d177824 */ /* 0x008fe200078e02ff */
[-C--:B------:R-:W-:Y:S01]  /*bd60*/  IADD3 R20, P4, R21, R190.reuse, RZ ;  /* 0x000000be15147210 */ /* 0x080fe20007f9e0ff */
[----:B------:R3:W-:Y:S01]  /*bd70*/  STG.E.U8 desc[UR48][R16.64], R111 ;  /* 0x0000006f10007986 */ /* 0x0007e2000c101130 */
[----:B------:R-:W-:Y:S02]  /*bd80*/  IMAD R69, R13, 0x41, RZ ;  /* 0x000000410d457824 */ /* 0x000fe400078e02ff */
[-C--:B------:R-:W-:Y:S01]  /*bd90*/  LEA.HI.X.SX32 R21, R21, R191.reuse, 0x1, P4 ;  /* 0x000000bf15157211 */ /* 0x080fe200020f0eff */
[----:B0-----:R-:W-:Y:S01]  /*bda0*/  IMAD R25, R13, 0x25, RZ ;  /* 0x000000250d197824 */ /* 0x001fe200078e02ff */
[-C--:B------:R-:W-:Y:S01]  /*bdb0*/  IADD3 R22, P5, R23, R190.reuse, RZ ;  /* 0x000000be17167210 */ /* 0x080fe20007fbe0ff */
[----:B------:R0:W-:Y:S01]  /*bdc0*/  STG.E.U8 desc[UR48][R18.64], R109 ;  /* 0x0000006d12007986 */ /* 0x0001e2000c101130 */
[-C--:B-1----:R-:W-:Y:S01]  /*bdd0*/  IADD3 R14, P4, R27, R190.reuse, RZ ;  /* 0x000000be1b0e7210 */ /* 0x082fe20007f9e0ff */
[----:B------:R-:W-:Y:S01]  /*bde0*/  IMAD R65, R13, 0x3f, RZ ;  /* 0x0000003f0d417824 */ /* 0x000fe200078e02ff */
[-C--:B------:R-:W-:Y:S01]  /*bdf0*/  LEA.HI.X.SX32 R23, R23, R191.reuse, 0x1, P5 ;  /* 0x000000bf17177211 */ /* 0x080fe200028f0eff */
[----:B------:R1:W-:Y:S01]  /*be00*/  STG.E.U8 desc[UR48][R20.64], R107 ;  /* 0x0000006b14007986 */ /* 0x0003e2000c101130 */
[-C--:B------:R-:W-:Y:S01]  /*be10*/  LEA.HI.X.SX32 R15, R27, R191.reuse, 0x1, P4 ;  /* 0x000000bf1b0f7211 */ /* 0x080fe200020f0eff */
[----:B------:R-:W-:Y:S01]  /*be20*/  IMAD R27, R13, 0x27, RZ ;  /* 0x000000270d1b7824 */ /* 0x000fe200078e02ff */
[-C--:B---3--:R-:W-:Y:S01]  /*be30*/  IADD3 R16, P5, R25, R190.reuse, RZ ;  /* 0x000000be19107210 */ /* 0x088fe20007fbe0ff */
[----:B------:R3:W-:Y:S01]  /*be40*/  STG.E.U8 desc[UR48][R22.64], R105 ;  /* 0x0000006916007986 */ /* 0x0007e2000c101130 */
[----:B--2---:R-:W-:Y:S01]  /*be50*/  IADD3 R26, R26, UR4, R29 ;  /* 0x000000041a1a7c10 */ /* 0x004fe2000fffe01d */
[----:B------:R-:W-:Y:S01]  /*be60*/  IMAD R29, R13, 0x2d, RZ ;  /* 0x0000002d0d1d7824 */ /* 0x000fe200078e02ff */
[-C--:B------:R-:W-:Y:S01]  /*be70*/  LEA.HI.X.SX32 R17, R25, R191.reuse, 0x1, P5 ;  /* 0x000000bf19117211 */ /* 0x080fe200028f0eff */
[----:B0-----:R-:W-:Y:S01]  /*be80*/  IMAD R19, R13, 0x26, RZ ;  /* 0x000000260d137824 */ /* 0x001fe200078e02ff */
[-C--:B------:R-:W-:Y:S01]  /*be90*/  IADD3 R24, P5, R27, R190.reuse, RZ ;  /* 0x000000be1b187210 */ /* 0x080fe20007fbe0ff */
[----:B------:R0:W-:Y:S01]  /*bea0*/  STG.E.U8 desc[UR48][R14.64], R103 ;  /* 0x000000670e007986 */ /* 0x0001e2000c101130 */
[----:B------:R-:W-:Y:S01]  /*beb0*/  IMAD.SHL.U32 R67, R13, 0x40, RZ ;  /* 0x000000400d437824 */ /* 0x000fe200078e00ff */
[----:B------:R-:W-:Y:S01]  /*bec0*/  ULDC UR4, c[0x0][0x278] ;  /* 0x00009e0000047ab9 */ /* 0x000fe20000000800 */
[-C--:B------:R-:W-:Y:S01]  /*bed0*/  IADD3 R18, P4, R19, R190.reuse, RZ ;  /* 0x000000be13127210 */ /* 0x080fe20007f9e0ff */
[----:B------:R2:W-:Y:S01]  /*bee0*/  STG.E.U8 desc[UR48][R16.64], R101 ;  /* 0x0000006510007986 */ /* 0x0005e2000c101130 */
[-C--:B------:R-:W-:Y:S01]  /*bef0*/  LEA.HI.X.SX32 R25, R27, R191.reuse, 0x1, P5 ;  /* 0x000000bf1b197211 */ /* 0x080fe200028f0eff */
[----:B-1----:R-:W-:Y:S01]  /*bf00*/  IMAD R21, R13, 0x29, RZ ;  /* 0x000000290d157824 */ /* 0x002fe200078e02ff */
[----:B------:R-:W-:Y:S01]  /*bf10*/  LEA.HI.X.SX32 R19, R19, R191, 0x1, P4 ;  /* 0x000000bf13137211 */ /* 0x000fe200020f0eff */
[C---:B---3--:R-:W-:Y:S01]  /*bf20*/  IMAD R23, R13.reuse, 0x2b, RZ ;  /* 0x0000002b0d177824 */ /* 0x048fe200078e02ff */
[----:B------:R-:W-:Y:S01]  /*bf30*/  UIMAD UR5, UR4, 0x29, URZ ;  /* 0x00000029040578a4 */ /* 0x000fe2000f8e023f */
[----:B------:R-:W-:Y:S01]  /*bf40*/  IMAD R27, R13, 0x2c, RZ ;  /* 0x0000002c0d1b7824 */ /* 0x000fe200078e02ff */
[-C--:B------:R-:W-:Y:S01]  /*bf50*/  IADD3 RZ, P5, R21, R190.reuse, RZ ;  /* 0x000000be15ff7210 */ /* 0x080fe20007fbe0ff */
[C---:B0-----:R-:W-:Y:S01]  /*bf60*/  IMAD R15, R13.reuse, 0x28, RZ ;  /* 0x000000280d0f7824 */ /* 0x041fe200078e02ff */
[----:B------:R0:W-:Y:S01]  /*bf70*/  STG.E.U8 desc[UR48][R18.64], R99 ;  /* 0x0000006312007986 */ /* 0x0001e2000c101130 */
[C---:B------:R-:W-:Y:S01]  /*bf80*/  IMAD R71, R13.reuse, 0x42, RZ ;  /* 0x000000420d477824 */ /* 0x040fe200078e02ff */
[----:B------:R-:W-:Y:S01]  /*bf90*/  UIMAD UR6, UR4, 0x2a, URZ ;  /* 0x0000002a040678a4 */ /* 0x000fe2000f8e023f */
[----:B--2---:R-:W-:Y:S01]  /*bfa0*/  IMAD R17, R13, 0x2a, RZ ;  /* 0x0000002a0d117824 */ /* 0x004fe200078e02ff */
[-C--:B------:R-:W-:Y:S01]  /*bfb0*/  IADD3 R12, P6, R15, R190.reuse, RZ ;  /* 0x000000be0f0c7210 */ /* 0x080fe20007fde0ff */
[----:B------:R1:W-:Y:S01]  /*bfc0*/  STG.E.U8 desc[UR48][R24.64], R97 ;  /* 0x0000006118007986 */ /* 0x0003e2000c101130 */
[C---:B------:R-:W-:Y:S01]  /*bfd0*/  IMAD R73, R13.reuse, 0x43, RZ ;  /* 0x000000430d497824 */ /* 0x040fe200078e02ff */
[----:B------:R-:W-:Y:S01]  /*bfe0*/  UIMAD UR8, UR4, 0x2b, URZ ;  /* 0x0000002b040878a4 */ /* 0x000fe2000f8e023f */
[----:B------:R-:W-:Y:S01]  /*bff0*/  IMAD R75, R13, 0x44, RZ ;  /* 0x000000440d4b7824 */ /* 0x000fe200078e02ff */
[----:B------:R-:W-:Y:S01]  /*c000*/  IADD3 RZ, P4, R17, R190, RZ ;  /* 0x000000be11ff7210 */ /* 0x000fe20007f9e0ff */
[----:B------:R-:W-:-:S02]  /*c010*/  IMAD R101, R13, 0x51, RZ ;  /* 0x000000510d657824 */ /* 0x000fc400078e02ff */
[----:B0-----:R-:W-:Y:S01]  /*c020*/  IMAD R99, R13, 0x50, RZ ;  /* 0x000000500d637824 */ /* 0x001fe200078e02ff */
[----:B------:R-:W-:Y:S01]  /*c030*/  LEA.HI.X.SX32 R17, R17, R191, 0x1, P4 ;  /* 0x000000bf11117211 */ /* 0x000fe200020f0eff */
[----:B------:R-:W-:Y:S01]  /*c040*/  IMAD R103, R13, 0x52, RZ ;  /* 0x000000520d677824 */ /* 0x000fe200078e02ff */
[----:B------:R-:W-:Y:S01]  /*c050*/  IADD3 RZ, P4, R29, R190, RZ ;  /* 0x000000be1dff7210 */ /* 0x000fe20007f9e0ff */
[C---:B------:R-:W-:Y:S02]  /*c060*/  IMAD R105, R13.reuse, 0x53, RZ ;  /* 0x000000530d697824 */ /* 0x040fe400078e02ff */
[C---:B-1----:R-:W-:Y:S02]  /*c070*/  IMAD R97, R13.reuse, 0x4f, RZ ;  /* 0x0000004f0d617824 */ /* 0x042fe400078e02ff */
[C---:B------:R-:W-:Y:S02]  /*c080*/  IMAD R107, R13.reuse, 0x54, RZ ;  /* 0x000000540d6b7824 */ /* 0x040fe400078e02ff */
[----:B------:R-:W-:-:S02]  /*c090*/  IMAD R16, R13, 0x55, RZ ;  /* 0x000000550d107824 */ /* 0x000fc400078e02ff */
[C---:B------:R-:W-:Y:S02]  /*c0a0*/  IMAD R18, R13.reuse, 0x56, RZ ;  /* 0x000000560d127824 */ /* 0x040fe400078e02ff */
[C---:B------:R-:W-:Y:S02]  /*c0b0*/  IMAD R22, R13.reuse, 0x57, RZ ;  /* 0x000000570d167824 */ /* 0x040fe400078e02ff */
[C---:B------:R-:W-:Y:S02]  /*c0c0*/  IMAD R109, R13.reuse, 0x58, RZ ;  /* 0x000000580d6d7824 */ /* 0x040fe400078e02ff */
[C---:B------:R-:W-:Y:S02]  /*c0d0*/  IMAD R111, R13.reuse, 0x59, RZ ;  /* 0x000000590d6f7824 */ /* 0x040fe400078e02ff */
[----:B------:R-:W-:Y:S01]  /*c0e0*/  IMAD R14, R13, 0x7f, RZ ;  /* 0x0000007f0d0e7824 */ /* 0x000fe200078e02ff */
[----:B------:R-:W-:Y:S02]  /*c0f0*/  LEA.HI.X.SX32 R13, R15, R191, 0x1, P6 ;  /* 0x000000bf0f0d7211 */ /* 0x000fe400030f0eff */
[----:B------:R-:W-:-:S02]  /*c100*/  IADD3 RZ, P6, R23, R190, RZ ;  /* 0x000000be17ff7210 */ /* 0x000fc40007fde0ff */
[-C--:B------:R-:W-:Y:S01]  /*c110*/  LEA.HI.X.SX32 R15, R21, R191.reuse, 0x1, P5 ;  /* 0x000000bf150f7211 */ /* 0x080fe200028f0eff */
[----:B------:R0:W-:Y:S01]  /*c120*/  STG.E.U8 desc[UR48][R12.64], R197 ;  /* 0x000000c50c007986 */ /* 0x0001e2000c101130 */
[-C--:B------:R-:W-:Y:S02]  /*c130*/  IADD3 RZ, P5, R27, R190.reuse, RZ ;  /* 0x000000be1bff7210 */ /* 0x080fe40007fbe0ff */
[-C--:B------:R-:W-:Y:S02]  /*c140*/  LEA.HI.X.SX32 R19, R23, R191.reuse, 0x1, P6 ;  /* 0x000000bf17137211 */ /* 0x080fe400030f0eff */
[----:B------:R-:W-:Y:S02]  /*c150*/  IADD3 R20, P6, R31, R190, RZ ;  /* 0x000000be1f147210 */ /* 0x000fe40007fde0ff */
[-C--:B------:R-:W-:Y:S02]  /*c160*/  LEA.HI.X.SX32 R23, R27, R191.reuse, 0x1, P5 ;  /* 0x000000bf1b177211 */ /* 0x080fe400028f0eff */
[----:B------:R-:W-:-:S02]  /*c170*/  LEA.HI.X.SX32 R27, R29, R191, 0x1, P4 ;  /* 0x000000bf1d1b7211 */ /* 0x000fc400020f0eff */
[-C--:B------:R-:W-:Y:S02]  /*c180*/  IADD3 R24, P5, R33, R190.reuse, RZ ;  /* 0x000000be21187210 */ /* 0x080fe40007fbe0ff */
[-C--:B------:R-:W-:Y:S02]  /*c190*/  IADD3 R28, P4, R35, R190.reuse, RZ ;  /* 0x000000be231c7210 */ /* 0x080fe40007f9e0ff */
        /* <DEDUP_REMOVED lines=78> */
[-C--:B------:R-:W-:Y:S01]  /*c680*/  LEA.HI.X.SX32 R103, R16, R191.reuse, 0x1, P6 ;  /* 0x000000bf10677211 */ /* 0x080fe200030f0eff */
[----:B------:R-:W-:Y:S01]  /*c690*/  VIADD R16, R26, UR6 ;  /* 0x000000061a107c36 */ /* 0x000fe20008000000 */
[----:B------:R-:W-:Y:S02]  /*c6a0*/  IADD3 R108, P6, R109, R190, RZ ;  /* 0x000000be6d6c7210 */ /* 0x000fe40007fde0ff */
[-C--:B------:R-:W-:Y:S01]  /*c6b0*/  LEA.HI.X.SX32 R105, R18, R191.reuse, 0x1, P5 ;  /* 0x000000bf12697211 */ /* 0x080fe200028f0eff */
[----:B------:R-:W-:Y:S01]  /*c6c0*/  VIADD R18, R26, UR8 ;  /* 0x000000081a127c36 */ /* 0x000fe20008000000 */
        /* <DEDUP_REMOVED lines=79> */
[----:B------:R-:W-:Y:S01]  /*cbc0*/  LEA.HI.X.SX32 R191, R14, R191, 0x1, P6 ;  /* 0x000000bf0ebf7211 */ /* 0x000fe200030f0eff */
[----:B------:R-:W-:Y:S01]  /*cbd0*/  VIADD R14, R26, UR5 ;  /* 0x000000051a0e7c36 */ /* 0x000fe20008000000 */
[----:B------:R-:W-:Y:S01]  /*cbe0*/  UIMAD UR5, UR4, 0x2c, URZ ;  /* 0x0000002c040578a4 */ /* 0x000fe2000f8e023f */
[C---:B0-----:R-:W-:Y:S01]  /*cbf0*/  PRMT R197, R8.reuse, 0x7773, RZ ;  /* 0x0000777308c57816 */ /* 0x041fe200000000ff */
[----:B------:R-:W-:Y:S01]  /*cc00*/  UIMAD UR4, UR4, 0x2d, URZ ;  /* 0x0000002d040478a4 */ /* 0x000fe2000f8e023f */
[----:B------:R-:W-:Y:S01]  /*cc10*/  PRMT R12, R8, 0x7772, RZ ;  /* 0x00007772080c7816 */ /* 0x000fe200000000ff */
[----:B------:R0:W-:Y:S01]  /*cc20*/  STG.E.U8 desc[UR48][R14.64], R199 ;  /* 0x000000c70e007986 */ /* 0x0001e2000c101130 */
[----:B------:R-:W-:Y:S01]  /*cc30*/  PRMT R8, R9, 0x7772, RZ ;  /* 0x0000777209087816 */ /* 0x000fe200000000ff */
[----:B------:R-:W-:Y:S01]  /*cc40*/  VIADD R22, R26, UR5 ;  /* 0x000000051a167c36 */ /* 0x000fe20008000000 */
[----:B------:R-:W-:Y:S01]  /*cc50*/  PRMT R13, R10, 0x7773, RZ ;  /* 0x000077730a0d7816 */ /* 0x000fe200000000ff */
[----:B------:R-:W-:Y:S01]  /*cc60*/  VIADD R26, R26, UR4 ;  /* 0x000000041a1a7c36 */ /* 0x000fe20008000000 */
[----:B------:R1:W-:Y:S01]  /*cc70*/  STG.E.U8 desc[UR48][R16.64], R201 ;  /* 0x000000c910007986 */ /* 0x0003e2000c101130 */
[----:B------:R-:W-:-:S02]  /*cc80*/  ULDC UR4, c[0x0][0x27c] ;  /* 0x00009f0000047ab9 */ /* 0x000fc40000000800 */
[----:B------:R-:W-:Y:S01]  /*cc90*/  UIMAD UR4, UR28, UR4, URZ ;  /* 0x000000041c0472a4 */ /* 0x000fe2000f8e023f */
[----:B------:R2:W-:Y:S01]  /*cca0*/  STG.E.U8 desc[UR48][R18.64], R249 ;  /* 0x000000f912007986 */ /* 0x0005e2000c101130 */
[----:B0-----:R-:W-:-:S03]  /*ccb0*/  PRMT R199, R9, 0x7773, RZ ;  /* 0x0000777309c77816 */ /* 0x001fc600000000ff */
[----:B------:R0:W-:Y:S01]  /*ccc0*/  STG.E.U8 desc[UR48][R22.64], R247 ;  /* 0x000000f716007986 */ /* 0x0001e2000c101130 */
[----:B------:R-:W-:Y:S01]  /*ccd0*/  PRMT R14, R9, 0x7771, RZ ;  /* 0x00007771090e7816 */ /* 0x000fe200000000ff */
[----:B------:R-:W-:Y:S01]  /*cce0*/  USHF.L.U32 UR6, UR4, 0x2, URZ ;  /* 0x0000000204067899 */ /* 0x000fe2000800063f */
[----:B------:R-:W-:Y:S01]  /*ccf0*/  PRMT R15, R11, 0x7773, RZ ;  /* 0x000077730b0f7816 */ /* 0x000fe200000000ff */
[----:B------:R3:W-:Y:S01]  /*cd00*/  STG.E.U8 desc[UR48][R26.64], R217 ;  /* 0x000000d91a007986 */ /* 0x0007e2000c101130 */
[----:B-1----:R-:W-:Y:S01]  /*cd10*/  PRMT R16, R9, 0x7770, RZ ;  /* 0x0000777009107816 */ /* 0x002fe200000000ff */
[----:B------:R-:W-:Y:S01]  /*cd20*/  UIMAD.WIDE UR4, UR4, 0x4, URZ ;  /* 0x00000004040478a5 */ /* 0x000fe2000f8e023f */
[C---:B------:R-:W-:Y:S01]  /*cd30*/  PRMT R9, R10.reuse, 0x7772, RZ ;  /* 0x000077720a097816 */ /* 0x040fe200000000ff */
[----:B------:R-:W-:Y:S01]  /*cd40*/  STG.E.U8 desc[UR48][R20.64], R223 ;  /* 0x000000df14007986 */ /* 0x000fe2000c101130 */
[----:B------:R-:W-:Y:S02]  /*cd50*/  PRMT R201, R10, 0x7770, RZ ;  /* 0x000077700ac97816 */ /* 0x000fe400000000ff */
[----:B--2---:R-:W-:Y:S01]  /*cd60*/  PRMT R18, R4, 0x7772, RZ ;  /* 0x0000777204127816 */ /* 0x004fe200000000ff */
[----:B------:R1:W-:Y:S01]  /*cd70*/  STG.E.U8 desc[UR48][R24.64], R203 ;  /* 0x000000cb18007986 */ /* 0x0003e2000c101130 */
[----:B0-----:R-:W-:-:S02]  /*cd80*/  PRMT R23, R10, 0x7771, RZ ;  /* 0x000077710a177816 */ /* 0x001fc400000000ff */
[----:B------:R-:W-:Y:S01]  /*cd90*/  PRMT R10, R4, 0x7773, RZ ;  /* 0x00007773040a7816 */ /* 0x000fe200000000ff */
[----:B------:R0:W-:Y:S01]  /*cda0*/  STG.E.U8 desc[UR48][R28.64], R219 ;  /* 0x000000db1c007986 */ /* 0x0001e2000c101130 */
[C---:B------:R-:W-:Y:S02]  /*cdb0*/  PRMT R247, R5.reuse, 0x7773, RZ ;  /* 0x0000777305f77816 */ /* 0x040fe400000000ff */
[C---:B------:R-:W-:Y:S01]  /*cdc0*/  PRMT R249, R5.reuse, 0x7772, RZ ;  /* 0x0000777205f97816 */ /* 0x040fe200000000ff */
[----:B------:R-:W-:Y:S01]  /*cdd0*/  STG.E.U8 desc[UR48][R30.64], R205 ;  /* 0x000000cd1e007986 */ /* 0x000fe2000c101130 */
[C---:B------:R-:W-:Y:S02]  /*cde0*/  PRMT R22, R5.reuse, 0x7771, RZ ;  /* 0x0000777105167816 */ /* 0x040fe400000000ff */
[----:B---3--:R-:W-:Y:S01]  /*cdf0*/  PRMT R26, R5, 0x7770, RZ ;  /* 0x00007770051a7816 */ /* 0x008fe200000000ff */
[----:B------:R-:W-:Y:S01]  /*ce00*/  STG.E.U8 desc[UR48][R32.64], R213 ;  /* 0x000000d520007986 */ /* 0x000fe2000c101130 */
[----:B------:R-:W-:-:S02]  /*ce10*/  PRMT R27, R6, 0x7773, RZ ;  /* 0x00007773061b7816 */ /* 0x000fc400000000ff */
[C---:B-1----:R-:W-:Y:S01]  /*ce20*/  PRMT R203, R6.reuse, 0x7772, RZ ;  /* 0x0000777206cb7816 */ /* 0x042fe200000000ff */
[----:B------:R-:W-:Y:S01]  /*ce30*/  STG.E.U8 desc[UR48][R34.64], R207 ;  /* 0x000000cf22007986 */ /* 0x000fe2000c101130 */
[C---:B0-----:R-:W-:Y:S02]  /*ce40*/  PRMT R219, R6.reuse, 0x7771, RZ ;  /* 0x0000777106db7816 */ /* 0x041fe400000000ff */
[----:B------:R-:W-:Y:S01]  /*ce50*/  PRMT R223, R6, 0x7770, RZ ;  /* 0x0000777006df7816 */ /* 0x000fe200000000ff */
[----:B------:R-:W-:Y:S01]  /*ce60*/  STG.E.U8 desc[UR48][R36.64], R209 ;  /* 0x000000d124007986 */ /* 0x000fe2000c101130 */
[C---:B------:R-:W-:Y:S02]  /*ce70*/  PRMT R21, R7.reuse, 0x7773, RZ ;  /* 0x0000777307157816 */ /* 0x040fe400000000ff */
[C---:B------:R-:W-:Y:S01]  /*ce80*/  PRMT R25, R7.reuse, 0x7772, RZ ;  /* 0x0000777207197816 */ /* 0x040fe200000000ff */
[----:B------:R-:W-:Y:S01]  /*ce90*/  STG.E.U8 desc[UR48][R38.64], R215 ;  /* 0x000000d726007986 */ /* 0x000fe2000c101130 */
[----:B------:R-:W-:-:S02]  /*cea0*/  PRMT R29, R7, 0x7771, RZ ;  /* 0x00007771071d7816 */ /* 0x000fc400000000ff */
[----:B------:R-:W-:Y:S01]  /*ceb0*/  PRMT R217, R7, 0x7770, RZ ;  /* 0x0000777007d97816 */ /* 0x000fe200000000ff */
[----:B------:R-:W-:Y:S01]  /*cec0*/  STG.E.U8 desc[UR48][R40.64], R211 ;  /* 0x000000d328007986 */ /* 0x000fe2000c101130 */
[C---:B------:R-:W-:Y:S02]  /*ced0*/  PRMT R17, R11.reuse, 0x7772, RZ ;  /* 0x000077720b117816 */ /* 0x040fe400000000ff */
[C---:B------:R-:W-:Y:S01]  /*cee0*/  PRMT R19, R11.reuse, 0x7771, RZ ;  /* 0x000077710b137816 */ /* 0x040fe200000000ff */
[----:B------:R-:W-:Y:S01]  /*cef0*/  STG.E.U8 desc[UR48][R42.64], R225 ;  /* 0x000000e12a007986 */ /* 0x000fe2000c101130 */
[----:B------:R-:W-:-:S03]  /*cf00*/  PRMT R11, R11, 0x7770, RZ ;  /* 0x000077700b0b7816 */ /* 0x000fc600000000ff */
[----:B------:R-:W-:Y:S04]  /*cf10*/  STG.E.U8 desc[UR48][R44.64], R221 ;  /* 0x000000dd2c007986 */ /* 0x000fe8000c101130 */
        /* <DEDUP_REMOVED lines=11> */
[----:B------:R0:W1:Y:S04]  /*cfd0*/  LDS.128 R4, [R195] ;  /* 0x00000000c3047984 */ /* 0x0000680000000c00 */
[----:B------:R-:W-:Y:S04]  /*cfe0*/  STG.E.U8 desc[UR48][R68.64], R216 ;  /* 0x000000d844007986 */ /* 0x000fe8000c101130 */
[----:B------:R-:W-:Y:S01]  /*cff0*/  STG.E.U8 desc[UR48][R70.64], R206 ;  /* 0x000000ce46007986 */ /* 0x000fe2000c101130 */
[----:B0-----:R-:W-:Y:S01]  /*d000*/  FFMA R195, R193, 0.69314718246459960938, R162 ;  /* 0x3f317218c1c37823 */ /* 0x001fe200000000a2 */
[----:B------:R-:W-:Y:S01]  /*d010*/  FFMA R193, R3, 0.69314718246459960938, R160 ;  /* 0x3f31721803c17823 */ /* 0x000fe200000000a0 */
[----:B------:R-:W-:Y:S01]  /*d020*/  IMAD.SHL.U32 R3, R228, 0x4, RZ ;  /* 0x00000004e4037824 */ /* 0x000fe200078e00ff */
[----:B------:R-:W-:Y:S04]  /*d030*/  STG.E.U8 desc[UR48][R72.64], R218 ;  /* 0x000000da48007986 */ /* 0x000fe8000c101130 */
[----:B------:R-:W-:Y:S04]  /*d040*/  STG.E.U8 desc[UR48][R74.64], R214 ;  /* 0x000000d64a007986 */ /* 0x000fe8000c101130 */
[----:B------:R-:W-:Y:S04]  /*d050*/  STG.E.U8 desc[UR48][R76.64], R229 ;  /* 0x000000e54c007986 */ /* 0x000fe8000c101130 */
[----:B------:R-:W-:Y:S04]  /*d060*/  STG.E.U8 desc[UR48][R78.64], R227 ;  /* 0x000000e34e007986 */ /* 0x000fe8000c101130 */
[----:B------:R-:W-:Y:S04]  /*d070*/  STG.E.U8 desc[UR48][R80.64], R196 ;  /* 0x000000c450007986 */ /* 0x000fe8000c101130 */
[----:B------:R-:W-:Y:S04]  /*d080*/  STG.E.U8 desc[UR48][R82.64], R251 ;  /* 0x000000fb52007986 */ /* 0x000fe8000c101130 */
[----:B------:R-:W-:Y:S04]  /*d090*/  STG.E.U8 desc[UR48][R84.64], R204 ;  /* 0x000000cc54007986 */ /* 0x000fe8000c101130 */
[----:B------:R-:W-:Y:S01]  /*d0a0*/  STG.E.U8 desc[UR48][R86.64], R202 ;  /* 0x000000ca56007986 */ /* 0x000fe2000c101130 */
[----:B-1----:R-:W-:-:S02]  /*d0b0*/  PRMT R35, R4, 0x7770, RZ ;  /* 0x0000777004237816 */ /* 0x002fc400000000ff */
[----:B------:R-:W-:Y:S01]  /*d0c0*/  PRMT R33, R4, 0x7771, RZ ;  /* 0x0000777104217816 */ /* 0x000fe200000000ff */
        /* <DEDUP_REMOVED lines=8> */
[----:B------:R0:W-:Y:S04]  /*d150*/  STG.E.U8 desc[UR48][R102.64], R23 ;  /* 0x0000001766007986 */ /* 0x0001e8000c101130 */
[----:B------:R1:W-:Y:S04]  /*d160*/  STG.E.U8 desc[UR48][R104.64], R11 ;  /* 0x0000000b68007986 */ /* 0x0003e8000c101130 */
[----:B------:R2:W-:Y:S04]  /*d170*/  STG.E.U8 desc[UR48][R106.64], R19 ;  /* 0x000000136a007986 */ /* 0x0005e8000c101130 */
[----:B------:R-:W-:Y:S01]  /*d180*/  STG.E.U8 desc[UR48][R108.64], R12 ;  /* 0x0000000c6c007986 */ /* 0x000fe2000c101130 */
[----:B0-----:R-:W-:-:S03]  /*d190*/  PRMT R23, R4, 0x7772, RZ ;  /* 0x0000777204177816 */ /* 0x001fc600000000ff */
[----:B------:R-:W-:Y:S01]  /*d1a0*/  STG.E.U8 desc[UR48][R110.64], R197 ;  /* 0x000000c56e007986 */ /* 0x000fe2000c101130 */
[----:B-1----:R-:W-:-:S03]  /*d1b0*/  PRMT R11, R6, 0x7773, RZ ;  /* 0x00007773060b7816 */ /* 0x002fc600000000ff */
[----:B------:R-:W-:Y:S01]  /*d1c0*/  STG.E.U8 desc[UR48][R112.64], R8 ;  /* 0x0000000870007986 */ /* 0x000fe2000c101130 */
[----:B--2---:R-:W-:-:S03]  /*d1d0*/  PRMT R19, R4, 0x7773, RZ ;  /* 0x0000777304137816 */ /* 0x004fc600000000ff */
[----:B------:R-:W-:Y:S04]  /*d1e0*/  STG.E.U8 desc[UR48][R114.64], R199 ;  /* 0x000000c772007986 */ /* 0x000fe8000c101130 */
[----:B------:R0:W-:Y:S04]  /*d1f0*/  STG.E.U8 desc[UR48][R116.64], R9 ;  /* 0x0000000974007986 */ /* 0x0001e8000c101130 */
[----:B------:R1:W-:Y:S04]  /*d200*/  STG.E.U8 desc[UR48][R118.64], R13 ;  /* 0x0000000d76007986 */ /* 0x0003e8000c101130 */
[----:B------:R2:W-:Y:S04]  /*d210*/  STG.E.U8 desc[UR48][R120.64], R17 ;  /* 0x0000001178007986 */ /* 0x0005e8000c101130 */
[----:B------:R3:W-:Y:S01]  /*d220*/  STG.E.U8 desc[UR48][R122.64], R15 ;  /* 0x0000000f7a007986 */ /* 0x0007e2000c101130 */
[----:B0-----:R-:W-:-:S03]  /*d230*/  PRMT R9, R7, 0x7772, RZ ;  /* 0x0000777207097816 */ /* 0x001fc600000000ff */
[----:B------:R-:W-:Y:S01]  /*d240*/  STG.E.U8 desc[UR48][R124.64], R226 ;  /* 0x000000e27c007986 */ /* 0x000fe2000c101130 */
[----:B-1----:R-:W-:-:S03]  /*d250*/  PRMT R13, R6, 0x7772, RZ ;  /* 0x00007772060d7816 */ /* 0x002fc600000000ff */
[----:B------:R-:W-:Y:S01]  /*d260*/  STG.E.U8 desc[UR48][R126.64], R224 ;  /* 0x000000e07e007986 */ /* 0x000fe2000c101130 */
[----:B--2---:R-:W-:-:S03]  /*d270*/  PRMT R17, R5, 0x7772, RZ ;  /* 0x0000777205117816 */ /* 0x004fc600000000ff */
[----:B------:R-:W-:Y:S01]  /*d280*/  STG.E.U8 desc[UR48][R128.64], R26 ;  /* 0x0000001a80007986 */ /* 0x000fe2000c101130 */
[----:B---3--:R-:W-:-:S03]  /*d290*/  PRMT R15, R5, 0x7773, RZ ;  /* 0x00007773050f7816 */ /* 0x008fc600000000ff */
[----:B------:R-:W-:Y:S04]  /*d2a0*/  STG.E.U8 desc[UR48][R130.64], R22 ;  /* 0x0000001682007986 */ /* 0x000fe8000c101130 */
[----:B------:R-:W-:Y:S04]  /*d2b0*/  STG.E.U8 desc[UR48][R132.64], R223 ;  /* 0x000000df84007986 */ /* 0x000fe8000c101130 */
[----:B------:R-:W-:Y:S04]  /*d2c0*/  STG.E.U8 desc[UR48][R134.64], R219 ;  /* 0x000000db86007986 */ /* 0x000fe8000c101130 */
[----:B------:R-:W-:Y:S04]  /*d2d0*/  STG.E.U8 desc[UR48][R136.64], R217 ;  /* 0x000000d988007986 */ /* 0x000fe8000c101130 */
[----:B------:R0:W-:Y:S04]  /*d2e0*/  STG.E.U8 desc[UR48][R138.64], R29 ;  /* 0x0000001d8a007986 */ /* 0x0001e8000c101130 */
[----:B------:R-:W-:Y:S04]  /*d2f0*/  STG.E.U8 desc[UR48][R140.64], R18 ;  /* 0x000000128c007986 */ /* 0x000fe8000c101130 */
[----:B------:R-:W-:Y:S04]  /*d300*/  STG.E.U8 desc[UR48][R142.64], R10 ;  /* 0x0000000a8e007986 */ /* 0x000fe8000c101130 */
[----:B------:R-:W-:Y:S01]  /*d310*/  STG.E.U8 desc[UR48][R144.64], R249 ;  /* 0x000000f990007986 */ /* 0x000fe2000c101130 */
[----:B0-----:R-:W-:-:S02]  /*d320*/  PRMT R29, R5, 0x7771, RZ ;  /* 0x00007771051d7816 */ /* 0x001fc400000000ff */
[----:B------:R-:W-:Y:S01]  /*d330*/  PRMT R5, R7, 0x7773, RZ ;  /* 0x0000777307057816 */ /* 0x000fe200000000ff */
[----:B------:R-:W-:Y:S04]  /*d340*/  STG.E.U8 desc[UR48][R146.64], R247 ;  /* 0x000000f792007986 */ /* 0x000fe8000c101130 */
[----:B------:R-:W-:Y:S04]  /*d350*/  STG.E.U8 desc[UR48][R148.64], R203 ;  /* 0x000000cb94007986 */ /* 0x000fe8000c101130 */
[----:B------:R0:W-:Y:S04]  /*d360*/  STG.E.U8 desc[UR48][R150.64], R27 ;  /* 0x0000001b96007986 */ /* 0x0001e8000c101130 */
[----:B------:R1:W-:Y:S04]  /*d370*/  STG.E.U8 desc[UR48][R152.64], R25 ;  /* 0x0000001998007986 */ /* 0x0003e8000c101130 */
[----:B------:R2:W-:Y:S01]  /*d380*/  STG.E.U8 desc[UR48][R154.64], R21 ;  /* 0x000000159a007986 */ /* 0x0005e2000c101130 */
[----:B0-----:R-:W-:-:S03]  /*d390*/  PRMT R27, R6, 0x7770, RZ ;  /* 0x00007770061b7816 */ /* 0x001fc600000000ff */
[----:B------:R-:W-:Y:S01]  /*d3a0*/  STG.E.U8 desc[UR48][R156.64], R35 ;  /* 0x000000239c007986 */ /* 0x000fe2000c101130 */
[----:B-1----:R-:W-:-:S03]  /*d3b0*/  PRMT R25, R6, 0x7771, RZ ;  /* 0x0000777106197816 */ /* 0x002fc600000000ff */
[----:B------:R-:W-:Y:S01]  /*d3c0*/  STG.E.U8 desc[UR48][R158.64], R33 ;  /* 0x000000219e007986 */ /* 0x000fe2000c101130 */
[----:B------:R-:W-:Y:S01]  /*d3d0*/  LOP3.LUT R6, R0, 0xf8, RZ, 0xc0, !PT ;  /* 0x000000f800067812 */ /* 0x000fe200078ec0ff */
[----:B------:R-:W-:Y:S01]  /*d3e0*/  IMAD.HI R0, R228, 0x4, RZ ;  /* 0x00000004e4007827 */ /* 0x000fe200078e02ff */
[C---:B--2---:R-:W-:Y:S01]  /*d3f0*/  PRMT R21, R7.reuse, 0x7771, RZ ;  /* 0x0000777107157816 */ /* 0x044fe200000000ff */
        /* <DEDUP_REMOVED lines=13> */
[----:B------:R0:W-:Y:S04]  /*d4d0*/  STG.E.U8 desc[UR48][R188.64], R9 ;  /* 0x00000009bc007986 */ /* 0x0001e8000c101130 */
[----:B------:R1:W-:Y:S01]  /*d4e0*/  STG.E.U8 desc[UR48][R190.64], R5 ;  /* 0x00000005be007986 */ /* 0x0003e2000c101130 */
[----:B------:R-:W-:Y:S08]  /*d4f0*/  BAR.SYNC.DEFER_BLOCKING 0x0 ;  /* 0x0000000000007b1d */ /* 0x000ff00000010000 */
[----:B0-----:R-:W0:Y:S01]  /*d500*/  LDC.64 R8, c[0x0][0x230] ;  /* 0x00008c00ff087b82 */ /* 0x001e220000000a00 */
[----:B------:R-:W-:Y:S04]  /*d510*/  STS.64 [R6+UR29], R194 ;  /* 0x000000c206007988 */ /* 0x000fe80008000a1d */
[----:B------:R-:W-:Y:S03]  /*d520*/  STS.64 [R6+UR29+0x100], R192 ;  /* 0x000100c006007988 */ /* 0x000fe60008000a1d */
[----:B------:R-:W-:Y:S01]  /*d530*/  BAR.SYNC.DEFER_BLOCKING 0x0 ;  /* 0x0000000000007b1d */ /* 0x000fe20000010000 */
[----:B0-----:R-:W-:-:S04]  /*d540*/  IADD3 R4, P0, P1, R3, UR6, R8 ;  /* 0x0000000603047c10 */ /* 0x001fc8000f91e008 */
[----:B-1----:R-:W-:Y:S01]  /*d550*/  IADD3.X R5, R0, UR5, R9, P0, P1 ;  /* 0x0000000500057c10 */ /* 0x002fe200087e2409 */
[----:B------:R-:W0:Y:S04]  /*d560*/  LDS R7, [R2] ;  /* 0x0000000002077984 */ /* 0x000e280000000800 */
[----:B0-----:R-:W-:Y:S01]  /*d570*/  STG.E desc[UR48][R4.64], R7 ;  /* 0x0000000704007986 */ /* 0x001fe2000c101930 */
[----:B------:R-:W-:Y:S05]  /*d580*/  EXIT ;  /* 0x000000000000794d */ /* 0x000fea0003800000 */
.L_x_2:
[----:B------:R-:W-:-:S00]  /*d590*/  BRA `(.L_x_2) ;  /* 0xfffffffc00fc7947 */ /* 0x000fc0000383ffff */
[----:B------:R-:W-:-:S00]  /*d5a0*/  NOP ;  /* 0x0000000000007918 */ /* 0x000fc00000000000 */
        /* <DEDUP_REMOVED lines=13> */
.L_x_3:


//--------------------- .nv.global.init           --------------------------
	.section	.nv.global.init,"aw",@progbits
.nv.global.init:
	.type		_$_str,@object
	.size		_$_str,(.L_0 - _$_str)
_$_str:
        /*0000*/ 	.byte	0x5f, 0x5f, 0x43, 0x55, 0x44, 0x41, 0x5f, 0x46, 0x54, 0x5a, 0x00
.L_0:


//--------------------- .nv.shared.attn_fwd       --------------------------
	.section	.nv.shared.attn_fwd,"aw",@nobits
	.sectionflags	@""
	.align	16
	.zero		1024


//--------------------- .nv.shared.reserved.0     --------------------------
	.section	.nv.shared.reserved.0,"aw",@nobits
	.weak		__nv_reservedSMEM_offset_0_alias
	.size		__nv_reservedSMEM_offset_0_alias, 0, 0
	.other		__nv_reservedSMEM_offset_0_alias,@"STO_CUDA_RESERVED_SHARED STV_DEFAULT"
__nv_reservedSMEM_offset_0_alias:
	.zero		0


//--------------------- .nv.constant0.attn_fwd    --------------------------
	.section	.nv.constant0.attn_fwd,"a",@progbits
	.sectionflags	@""
	.align	4
.nv.constant0.attn_fwd:
	.zero		664


//--------------------- SYMBOLS --------------------------

	.type		.nv.reservedSmem.offset0,@object
	.size		.nv.reservedSmem.offset0,0x4
